	.target	sm_100a

	.elftype	@"ET_EXEC"


//--------------------- .note.nv.tkinfo           --------------------------
	.section	.note.nv.tkinfo,"",@"SHT_NOTE"
	.sectionflags	@"SHF_NOTE_NV_TKINFO"
	.tkinfo
        /*0018*/ 	.word	0x00000002
        /*0030*/ 	.string	""
        /*0030*/ 	.string	"ptxas"
        /*0030*/ 	.string	"Cuda compilation tools, release 13.0, V13.0.88"
        /*0030*/ 	.string	"Build cuda_13.0.r13.0/compiler.36424714_0"
        /*0030*/ 	.string	"-arch sm_100a -m 64 "



//--------------------- .note.nv.cuinfo           --------------------------
	.section	.note.nv.cuinfo,"",@"SHT_NOTE"
	.sectionflags	@"SHF_NOTE_NV_CUINFO"
        /*0018*/ 	.short	0x0002
        /*001a*/ 	.short	0x0064
        /*001c*/ 	.short	0x0082
	.zero		2


//--------------------- .nv.info                  --------------------------
	.section	.nv.info,"",@"SHT_CUDA_INFO"
	.align	4


	//----- nvinfo : EIATTR_REGCOUNT
	.align		4
        /*0000*/ 	.byte	0x04, 0x2f
        /*0002*/ 	.short	(.L_19 - .L_18)
	.align		4
.L_18:
        /*0004*/ 	.word	index@(_ZN7cutlass13device_kernelINS_4gemm6kernel13GemmUniversalIN4cute5tupleIJiiiiEEENS1_10collective13CollectiveMmaINS1_35MainloopSm100TmaUmmaWarpSpecializedILi17ELi2ELi4ENS5_IJNS4_1CILi2EEENSA_ILi1EEESC_EEEEENS5_IJNSA_ILi128EEENSA_ILi64EEESG_EEENS_6half_tENS5_IJlSC_lEEESI_SJ_NS4_8TiledMMAINS4_8MMA_AtomIJNS4_26SM100_MMA_F16BF16_2x1SM_SSISI_SI_fLi128ELi64ELNS4_4UMMA5MajorE0ELSO_0ELNSN_7ScaleInE0ELSP_0EEEEEENS4_6LayoutINS5_IJSC_SC_SC_EEENS5_IJNSA_ILi0EEESU_SU_EEEEENS5_IJNS4_10UnderscoreESX_SX_EEEEENS4_18SM100_TMA_2SM_LOADENS4_14ComposedLayoutINS4_7SwizzleILi3ELi4ELi3EEENS4_18smem_ptr_flag_bitsILi16EEENSS_INS5_IJNSA_ILi8EEESG_EEENS5_IJSG_SC_EEEEEEEvNS4_8identityES10_S1A_vS1B_EENS_8epilogue10collective18CollectiveEpilogueINS1D_23Sm100TmaWarpSpecializedILi3ELi2ELi16ELb1ELb0EEEJNS5_IJSG_SG_SG_EEENS5_IJNSS_ISG_SC_EENSS_INS5_IJNSA_ILi16EEESB_EEENS5_IJSC_NSA_ILi32EEEEEEEEEEESI_SJ_SI_SJ_NS1D_6fusion15FusionCallbacksIS1H_NS1Q_23LinCombPerRowBiasEltActINS1D_6thread4ReLuESI_fSI_SI_fLi8ELNS_15FloatRoundStyleE2EEES1I_S1P_JEEENS4_5SM1004TMEM4LOAD26SM100_TMEM_LOAD_32dp32b16xENS4_13SM90_TMA_LOADENS11_INS12_ILi1ELi4ELi3EEES15_NSS_INS5_IJS16_S1K_EEENS5_IJS1K_SC_EEEEEEENS4_39AutoVectorizingCopyWithAssumedAlignmentILi128EEENS4_14SM90_TMA_STOREES27_S29_S29_EEEvvEEEEvNT_6ParamsE)
        /*0008*/ 	.word	0x0000005a


	//----- nvinfo : EIATTR_FRAME_SIZE
	.align		4
.L_19:
        /*000c*/ 	.byte	0x04, 0x11
        /*000e*/ 	.short	(.L_21 - .L_20)
	.align		4
.L_20:
        /*0010*/ 	.word	index@($__internal_2_$__cuda_sm10x_tcgen05_guardrail_trap_unallocated_columns_being_dealloced)
        /*0014*/ 	.word	0x00000000


	//----- nvinfo : EIATTR_FRAME_SIZE
	.align		4
.L_21:
        /*0018*/ 	.byte	0x04, 0x11
        /*001a*/ 	.short	(.L_23 - .L_22)
	.align		4
.L_22:
        /*001c*/ 	.word	index@($__internal_1_$__cuda_sm10x_tcgen05_guardrail_trap_phase_invalid_during_alloc)
        /*0020*/ 	.word	0x00000000


	//----- nvinfo : EIATTR_FRAME_SIZE
	.align		4
.L_23:
        /*0024*/ 	.byte	0x04, 0x11
        /*0026*/ 	.short	(.L_25 - .L_24)
	.align		4
.L_24:
        /*0028*/ 	.word	index@($__internal_0_$__cuda_sm10x_tcgen05_guardrail_trap_col_being_dealloced_not_returned_by_alloc)
        /*002c*/ 	.word	0x00000000


	//----- nvinfo : EIATTR_FRAME_SIZE
	.align		4
.L_25:
        /*0030*/ 	.byte	0x04, 0x11
        /*0032*/ 	.short	(.L_27 - .L_26)
	.align		4
.L_26:
        /*0034*/ 	.word	index@(_ZN7cutlass13device_kernelINS_4gemm6kernel13GemmUniversalIN4cute5tupleIJiiiiEEENS1_10collective13CollectiveMmaINS1_35MainloopSm100TmaUmmaWarpSpecializedILi17ELi2ELi4ENS5_IJNS4_1CILi2EEENSA_ILi1EEESC_EEEEENS5_IJNSA_ILi128EEENSA_ILi64EEESG_EEENS_6half_tENS5_IJlSC_lEEESI_SJ_NS4_8TiledMMAINS4_8MMA_AtomIJNS4_26SM100_MMA_F16BF16_2x1SM_SSISI_SI_fLi128ELi64ELNS4_4UMMA5MajorE0ELSO_0ELNSN_7ScaleInE0ELSP_0EEEEEENS4_6LayoutINS5_IJSC_SC_SC_EEENS5_IJNSA_ILi0EEESU_SU_EEEEENS5_IJNS4_10UnderscoreESX_SX_EEEEENS4_18SM100_TMA_2SM_LOADENS4_14ComposedLayoutINS4_7SwizzleILi3ELi4ELi3EEENS4_18smem_ptr_flag_bitsILi16EEENSS_INS5_IJNSA_ILi8EEESG_EEENS5_IJSG_SC_EEEEEEEvNS4_8identityES10_S1A_vS1B_EENS_8epilogue10collective18CollectiveEpilogueINS1D_23Sm100TmaWarpSpecializedILi3ELi2ELi16ELb1ELb0EEEJNS5_IJSG_SG_SG_EEENS5_IJNSS_ISG_SC_EENSS_INS5_IJNSA_ILi16EEESB_EEENS5_IJSC_NSA_ILi32EEEEEEEEEEESI_SJ_SI_SJ_NS1D_6fusion15FusionCallbacksIS1H_NS1Q_23LinCombPerRowBiasEltActINS1D_6thread4ReLuESI_fSI_SI_fLi8ELNS_15FloatRoundStyleE2EEES1I_S1P_JEEENS4_5SM1004TMEM4LOAD26SM100_TMEM_LOAD_32dp32b16xENS4_13SM90_TMA_LOADENS11_INS12_ILi1ELi4ELi3EEES15_NSS_INS5_IJS16_S1K_EEENS5_IJS1K_SC_EEEEEEENS4_39AutoVectorizingCopyWithAssumedAlignmentILi128EEENS4_14SM90_TMA_STOREES27_S29_S29_EEEvvEEEEvNT_6ParamsE)
        /*0038*/ 	.word	0x00000000


	//----- nvinfo : EIATTR_MIN_STACK_SIZE
	.align		4
.L_27:
        /*003c*/ 	.byte	0x04, 0x12
        /*003e*/ 	.short	(.L_29 - .L_28)
	.align		4
.L_28:
        /*0040*/ 	.word	index@(_ZN7cutlass13device_kernelINS_4gemm6kernel13GemmUniversalIN4cute5tupleIJiiiiEEENS1_10collective13CollectiveMmaINS1_35MainloopSm100TmaUmmaWarpSpecializedILi17ELi2ELi4ENS5_IJNS4_1CILi2EEENSA_ILi1EEESC_EEEEENS5_IJNSA_ILi128EEENSA_ILi64EEESG_EEENS_6half_tENS5_IJlSC_lEEESI_SJ_NS4_8TiledMMAINS4_8MMA_AtomIJNS4_26SM100_MMA_F16BF16_2x1SM_SSISI_SI_fLi128ELi64ELNS4_4UMMA5MajorE0ELSO_0ELNSN_7ScaleInE0ELSP_0EEEEEENS4_6LayoutINS5_IJSC_SC_SC_EEENS5_IJNSA_ILi0EEESU_SU_EEEEENS5_IJNS4_10UnderscoreESX_SX_EEEEENS4_18SM100_TMA_2SM_LOADENS4_14ComposedLayoutINS4_7SwizzleILi3ELi4ELi3EEENS4_18smem_ptr_flag_bitsILi16EEENSS_INS5_IJNSA_ILi8EEESG_EEENS5_IJSG_SC_EEEEEEEvNS4_8identityES10_S1A_vS1B_EENS_8epilogue10collective18CollectiveEpilogueINS1D_23Sm100TmaWarpSpecializedILi3ELi2ELi16ELb1ELb0EEEJNS5_IJSG_SG_SG_EEENS5_IJNSS_ISG_SC_EENSS_INS5_IJNSA_ILi16EEESB_EEENS5_IJSC_NSA_ILi32EEEEEEEEEEESI_SJ_SI_SJ_NS1D_6fusion15FusionCallbacksIS1H_NS1Q_23LinCombPerRowBiasEltActINS1D_6thread4ReLuESI_fSI_SI_fLi8ELNS_15FloatRoundStyleE2EEES1I_S1P_JEEENS4_5SM1004TMEM4LOAD26SM100_TMEM_LOAD_32dp32b16xENS4_13SM90_TMA_LOADENS11_INS12_ILi1ELi4ELi3EEES15_NSS_INS5_IJS16_S1K_EEENS5_IJS1K_SC_EEEEEEENS4_39AutoVectorizingCopyWithAssumedAlignmentILi128EEENS4_14SM90_TMA_STOREES27_S29_S29_EEEvvEEEEvNT_6ParamsE)
        /*0044*/ 	.word	0x00000000
.L_29:


//--------------------- .nv.compat                --------------------------
	.section	.nv.compat,"",@"SHT_CUDA_COMPAT_INFO"
	.align	4
        /*0000*/ 	.byte	0x02, 0x09, 0x01, 0x00, 0x02, 0x02, 0x02, 0x00, 0x02, 0x05, 0x05, 0x00, 0x03, 0x07, 0x01, 0x01
        /*0010*/ 	.byte	0x02, 0x03, 0x01, 0x00, 0x02, 0x06, 0x01, 0x00, 0x04, 0x0b, 0x08, 0x00, 0x09, 0x00, 0x00, 0x00
        /*0020*/ 	.byte	0x00, 0x00, 0x00, 0x00


//--------------------- .nv.info._ZN7cutlass13device_kernelINS_4gemm6kernel13GemmUniversalIN4cute5tupleIJiiiiEEENS1_10collective13CollectiveMmaINS1_35MainloopSm100TmaUmmaWarpSpecializedILi17ELi2ELi4ENS5_IJNS4_1CILi2EEENSA_ILi1EEESC_EEEEENS5_IJNSA_ILi128EEENSA_ILi64EEESG_EEENS_6half_tENS5_IJlSC_lEEESI_SJ_NS4_8TiledMMAINS4_8MMA_AtomIJNS4_26SM100_MMA_F16BF16_2x1SM_SSISI_SI_fLi128ELi64ELNS4_4UMMA5MajorE0ELSO_0ELNSN_7ScaleInE0ELSP_0EEEEEENS4_6LayoutINS5_IJSC_SC_SC_EEENS5_IJNSA_ILi0EEESU_SU_EEEEENS5_IJNS4_10UnderscoreESX_SX_EEEEENS4_18SM100_TMA_2SM_LOADENS4_14ComposedLayoutINS4_7SwizzleILi3ELi4ELi3EEENS4_18smem_ptr_flag_bitsILi16EEENSS_INS5_IJNSA_ILi8EEESG_EEENS5_IJSG_SC_EEEEEEEvNS4_8identityES10_S1A_vS1B_EENS_8epilogue10collective18CollectiveEpilogueINS1D_23Sm100TmaWarpSpecializedILi3ELi2ELi16ELb1ELb0EEEJNS5_IJSG_SG_SG_EEENS5_IJNSS_ISG_SC_EENSS_INS5_IJNSA_ILi16EEESB_EEENS5_IJSC_NSA_ILi32EEEEEEEEEEESI_SJ_SI_SJ_NS1D_6fusion15FusionCallbacksIS1H_NS1Q_23LinCombPerRowBiasEltActINS1D_6thread4ReLuESI_fSI_SI_fLi8ELNS_15FloatRoundStyleE2EEES1I_S1P_JEEENS4_5SM1004TMEM4LOAD26SM100_TMEM_LOAD_32dp32b16xENS4_13SM90_TMA_LOADENS11_INS12_ILi1ELi4ELi3EEES15_NSS_INS5_IJS16_S1K_EEENS5_IJS1K_SC_EEEEEEENS4_39AutoVectorizingCopyWithAssumedAlignmentILi128EEENS4_14SM90_TMA_STOREES27_S29_S29_EEEvvEEEEvNT_6ParamsE --------------------------
	.section	.nv.info._ZN7cutlass13device_kernelINS_4gemm6kernel13GemmUniversalIN4cute5tupleIJiiiiEEENS1_10collective13CollectiveMmaINS1_35MainloopSm100TmaUmmaWarpSpecializedILi17ELi2ELi4ENS5_IJNS4_1CILi2EEENSA_ILi1EEESC_EEEEENS5_IJNSA_ILi128EEENSA_ILi64EEESG_EEENS_6half_tENS5_IJlSC_lEEESI_SJ_NS4_8TiledMMAINS4_8MMA_AtomIJNS4_26SM100_MMA_F16BF16_2x1SM_SSISI_SI_fLi128ELi64ELNS4_4UMMA5MajorE0ELSO_0ELNSN_7ScaleInE0ELSP_0EEEEEENS4_6LayoutINS5_IJSC_SC_SC_EEENS5_IJNSA_ILi0EEESU_SU_EEEEENS5_IJNS4_10UnderscoreESX_SX_EEEEENS4_18SM100_TMA_2SM_LOADENS4_14ComposedLayoutINS4_7SwizzleILi3ELi4ELi3EEENS4_18smem_ptr_flag_bitsILi16EEENSS_INS5_IJNSA_ILi8EEESG_EEENS5_IJSG_SC_EEEEEEEvNS4_8identityES10_S1A_vS1B_EENS_8epilogue10collective18CollectiveEpilogueINS1D_23Sm100TmaWarpSpecializedILi3ELi2ELi16ELb1ELb0EEEJNS5_IJSG_SG_SG_EEENS5_IJNSS_ISG_SC_EENSS_INS5_IJNSA_ILi16EEESB_EEENS5_IJSC_NSA_ILi32EEEEEEEEEEESI_SJ_SI_SJ_NS1D_6fusion15FusionCallbacksIS1H_NS1Q_23LinCombPerRowBiasEltActINS1D_6thread4ReLuESI_fSI_SI_fLi8ELNS_15FloatRoundStyleE2EEES1I_S1P_JEEENS4_5SM1004TMEM4LOAD26SM100_TMEM_LOAD_32dp32b16xENS4_13SM90_TMA_LOADENS11_INS12_ILi1ELi4ELi3EEES15_NSS_INS5_IJS16_S1K_EEENS5_IJS1K_SC_EEEEEEENS4_39AutoVectorizingCopyWithAssumedAlignmentILi128EEENS4_14SM90_TMA_STOREES27_S29_S29_EEEvvEEEEvNT_6ParamsE,"",@"SHT_CUDA_INFO"
	.sectionflags	@""
	.align	4


	//----- nvinfo : EIATTR_CUDA_API_VERSION
	.align		4
        /*0000*/ 	.byte	0x04, 0x37
        /*0002*/ 	.short	(.L_31 - .L_30)
.L_30:
        /*0004*/ 	.word	0x00000082


	//----- nvinfo : EIATTR_KPARAM_INFO
	.align		4
.L_31:
        /*0008*/ 	.byte	0x04, 0x17
        /*000a*/ 	.short	(.L_33 - .L_32)
.L_32:
        /*000c*/ 	.word	0x00000000
        /*0010*/ 	.short	0x0000
        /*0012*/ 	.short	0x0000
        /*0014*/ 	.byte	0x00, 0xf0, 0x01, 0x20


	//----- nvinfo : EIATTR_AT_ENTRY_FRAGMENTS
	.align		4
.L_33:
        /*0018*/ 	.byte	0x04, 0x4f
        /*001a*/ 	.short	(.L_35 - .L_34)


	//   ....[0]....
.L_34:
        /*001c*/ 	.word	0x00000007


	//----- nvinfo : EIATTR_RESERVED_SMEM_USED
	.align		4
.L_35:
        /*0020*/ 	.byte	0x01, 0x41
	.zero		2


	//----- nvinfo : EIATTR_SPARSE_MMA_MASK
	.align		4
        /*0024*/ 	.byte	0x03, 0x50
        /*0026*/ 	.short	0x0000


	//----- nvinfo : EIATTR_TCGEN05_2CTA_USED
	.align		4
        /*0028*/ 	.byte	0x01, 0x52
	.zero		2


	//----- nvinfo : EIATTR_MAXREG_COUNT
	.align		4
        /*002c*/ 	.byte	0x03, 0x1b
        /*002e*/ 	.short	0x00ff


	//----- nvinfo : EIATTR_NUM_BARRIERS
	.align		4
        /*0030*/ 	.byte	0x02, 0x4c
        /*0032*/ 	.byte	0x07
	.zero		1


	//----- nvinfo : EIATTR_EXTERNS
	.align		4
        /*0034*/ 	.byte	0x04, 0x0f
        /*0036*/ 	.short	(.L_37 - .L_36)


	//   ....[0]....
	.align		4
.L_36:
        /*0038*/ 	.word	index@(__assertfail)


	//----- nvinfo : EIATTR_MERCURY_ISA_VERSION
	.align		4
.L_37:
        /*003c*/ 	.byte	0x03, 0x5f
        /*003e*/ 	.short	0x0101


	//----- nvinfo : EIATTR_INT_WARP_WIDE_INSTR_OFFSETS
	.align		4
        /*0040*/ 	.byte	0x04, 0x31
        /*0042*/ 	.short	(.L_39 - .L_38)


	//   ....[0]....
.L_38:
        /*0044*/ 	.word	0x00000e90


	//   ....[1]....
        /*0048*/ 	.word	0x00000f30


	//   ....[2]....
        /*004c*/ 	.word	0x00002280


	//   ....[3]....
        /*0050*/ 	.word	0x00004890


	//   ....[4]....
        /*0054*/ 	.word	0x000048c0


	//   ....[5]....
        /*0058*/ 	.word	0x00004910


	//   ....[6]....
        /*005c*/ 	.word	0x00005200


	//   ....[7]....
        /*0060*/ 	.word	0x00005270


	//   ....[8]....
        /*0064*/ 	.word	0x00005370


	//   ....[9]....
        /*0068*/ 	.word	0x00005550


	//   ....[10]....
        /*006c*/ 	.word	0x00005600


	//   ....[11]....
        /*0070*/ 	.word	0x00005720


	//----- nvinfo : EIATTR_COOP_GROUP_MASK_REGIDS
	.align		4
.L_39:
        /*0074*/ 	.byte	0x04, 0x29
        /*0076*/ 	.short	(.L_41 - .L_40)


	//   ....[0]....
.L_40:
        /*0078*/ 	.word	0xffffffff


	//   ....[1]....
        /*007c*/ 	.word	0xffffffff


	//   ....[2]....
        /*0080*/ 	.word	0xffffffff


	//   ....[3]....
        /*0084*/ 	.word	0xffffffff


	//   ....[4]....
        /*0088*/ 	.word	0xffffffff


	//   ....[5]....
        /*008c*/ 	.word	0xffffffff


	//   ....[6]....
        /*0090*/ 	.word	0xffffffff


	//   ....[7]....
        /*0094*/ 	.word	0xffffffff


	//   ....[8]....
        /*0098*/ 	.word	0xffffffff


	//   ....[9]....
        /*009c*/ 	.word	0xffffffff


	//   ....[10]....
        /*00a0*/ 	.word	0xffffffff


	//   ....[11]....
        /*00a4*/ 	.word	0xffffffff


	//   ....[12]....
        /*00a8*/ 	.word	0xffffffff


	//   ....[13]....
        /*00ac*/ 	.word	0xffffffff


	//----- nvinfo : EIATTR_COOP_GROUP_INSTR_OFFSETS
	.align		4
.L_41:
        /*00b0*/ 	.byte	0x04, 0x28
        /*00b2*/ 	.short	(.L_43 - .L_42)


	//   ....[0]....
.L_42:
        /*00b4*/ 	.word	0x000000c0


	//   ....[1]....
        /*00b8*/ 	.word	0x000004d0


	//   ....[2]....
        /*00bc*/ 	.word	0x00000820


	//   ....[3]....
        /*00c0*/ 	.word	0x00000990


	//   ....[4]....
        /*00c4*/ 	.word	0x00000a80


	//   ....[5]....
        /*00c8*/ 	.word	0x00000be0


	//   ....[6]....
        /*00cc*/ 	.word	0x00000d70


	//   ....[7]....
        /*00d0*/ 	.word	0x00000fb0


	//   ....[8]....
        /*00d4*/ 	.word	0x00002160


	//   ....[9]....
        /*00d8*/ 	.word	0x00003680


	//   ....[10]....
        /*00dc*/ 	.word	0x00003b50


	//   ....[11]....
        /*00e0*/ 	.word	0x00003b80


	//   ....[12]....
        /*00e4*/ 	.word	0x000047a0


	//   ....[13]....
        /*00e8*/ 	.word	0x000049b0


	//----- nvinfo : EIATTR_VRC_CTA_INIT_COUNT
	.align		4
.L_43:
        /*00ec*/ 	.byte	0x02, 0x4a
        /*00ee*/ 	.byte	0x80
	.zero		1


	//----- nvinfo : EIATTR_SYSCALL_OFFSETS
	.align		4
        /*00f0*/ 	.byte	0x04, 0x46
        /*00f2*/ 	.short	(.L_45 - .L_44)


	//   ....[0]....
.L_44:
        /*00f4*/ 	.word	0x00006330


	//   ....[1]....
        /*00f8*/ 	.word	0x00006420


	//   ....[2]....
        /*00fc*/ 	.word	0x00006da0


	//   ....[3]....
        /*0100*/ 	.word	0x00007720


	//----- nvinfo : EIATTR_MBARRIER_INSTR_OFFSETS
	.align		4
.L_45:
        /*0104*/ 	.byte	0x04, 0x39
        /*0106*/ 	.short	(.L_47 - .L_46)


	//   ....[0]....
.L_46:
        /*0108*/ 	.word	0x000005e0
        /*010c*/ 	.word	0x000000ff
        /*0110*/ 	.word	0x00000000
        /*0114*/ 	.short	0x0100
        /*0116*/ 	.byte	0x08
	.zero		1


	//   ....[1]....
        /*0118*/ 	.word	0x000005f0
        /*011c*/ 	.word	0x000000ff
        /*0120*/ 	.word	0x00000088
        /*0124*/ 	.short	0x0100
        /*0126*/ 	.byte	0x08
	.zero		1


	//   ....[2]....
        /*0128*/ 	.word	0x00000600
        /*012c*/ 	.word	0x000000ff
        /*0130*/ 	.word	0x00000008
        /*0134*/ 	.short	0x0100
        /*0136*/ 	.byte	0x08
	.zero		1


	//   ....[3]....
        /*0138*/ 	.word	0x00000610
        /*013c*/ 	.word	0x000000ff
        /*0140*/ 	.word	0x00000090
        /*0144*/ 	.short	0x0100
        /*0146*/ 	.byte	0x08
	.zero		1


	//   ....[4]....
        /*0148*/ 	.word	0x00000620
        /*014c*/ 	.word	0x000000ff
        /*0150*/ 	.word	0x00000010
        /*0154*/ 	.short	0x0100
        /*0156*/ 	.byte	0x08
	.zero		1


	//   ....[5]....
        /*0158*/ 	.word	0x00000630
        /*015c*/ 	.word	0x000000ff
        /*0160*/ 	.word	0x00000098
        /*0164*/ 	.short	0x0100
        /*0166*/ 	.byte	0x08
	.zero		1


	//   ....[6]....
        /*0168*/ 	.word	0x00000640
        /*016c*/ 	.word	0x000000ff
        /*0170*/ 	.word	0x00000018
        /*0174*/ 	.short	0x0100
        /*0176*/ 	.byte	0x08
	.zero		1


	//   ....[7]....
        /*0178*/ 	.word	0x00000650
        /*017c*/ 	.word	0x000000ff
        /*0180*/ 	.word	0x000000a0
        /*0184*/ 	.short	0x0100
        /*0186*/ 	.byte	0x08
	.zero		1


	//   ....[8]....
        /*0188*/ 	.word	0x00000660
        /*018c*/ 	.word	0x000000ff
        /*0190*/ 	.word	0x00000020
        /*0194*/ 	.short	0x0100
        /*0196*/ 	.byte	0x08
	.zero		1


	//   ....[9]....
        /*0198*/ 	.word	0x00000670
        /*019c*/ 	.word	0x000000ff
        /*01a0*/ 	.word	0x000000a8
        /*01a4*/ 	.short	0x0100
        /*01a6*/ 	.byte	0x08
	.zero		1


	//   ....[10]....
        /*01a8*/ 	.word	0x00000680
        /*01ac*/ 	.word	0x000000ff
        /*01b0*/ 	.word	0x00000028
        /*01b4*/ 	.short	0x0100
        /*01b6*/ 	.byte	0x08
	.zero		1


	//   ....[11]....
        /*01b8*/ 	.word	0x00000690
        /*01bc*/ 	.word	0x000000ff
        /*01c0*/ 	.word	0x000000b0
        /*01c4*/ 	.short	0x0100
        /*01c6*/ 	.byte	0x08
	.zero		1


	//   ....[12]....
        /*01c8*/ 	.word	0x000006a0
        /*01cc*/ 	.word	0x000000ff
        /*01d0*/ 	.word	0x00000030
        /*01d4*/ 	.short	0x0100
        /*01d6*/ 	.byte	0x08
	.zero		1


	//   ....[13]....
        /*01d8*/ 	.word	0x000006b0
        /*01dc*/ 	.word	0x000000ff
        /*01e0*/ 	.word	0x000000b8
        /*01e4*/ 	.short	0x0100
        /*01e6*/ 	.byte	0x08
	.zero		1


	//   ....[14]....
        /*01e8*/ 	.word	0x000006c0
        /*01ec*/ 	.word	0x000000ff
        /*01f0*/ 	.word	0x00000038
        /*01f4*/ 	.short	0x0100
        /*01f6*/ 	.byte	0x08
	.zero		1


	//   ....[15]....
        /*01f8*/ 	.word	0x000006d0
        /*01fc*/ 	.word	0x000000ff
        /*0200*/ 	.word	0x000000c0
        /*0204*/ 	.short	0x0100
        /*0206*/ 	.byte	0x08
	.zero		1


	//   ....[16]....
        /*0208*/ 	.word	0x000006e0
        /*020c*/ 	.word	0x000000ff
        /*0210*/ 	.word	0x00000040
        /*0214*/ 	.short	0x0100
        /*0216*/ 	.byte	0x08
	.zero		1


	//   ....[17]....
        /*0218*/ 	.word	0x000006f0
        /*021c*/ 	.word	0x000000ff
        /*0220*/ 	.word	0x000000c8
        /*0224*/ 	.short	0x0100
        /*0226*/ 	.byte	0x08
	.zero		1


	//   ....[18]....
        /*0228*/ 	.word	0x00000700
        /*022c*/ 	.word	0x000000ff
        /*0230*/ 	.word	0x00000048
        /*0234*/ 	.short	0x0100
        /*0236*/ 	.byte	0x08
	.zero		1


	//   ....[19]....
        /*0238*/ 	.word	0x00000710
        /*023c*/ 	.word	0x000000ff
        /*0240*/ 	.word	0x000000d0
        /*0244*/ 	.short	0x0100
        /*0246*/ 	.byte	0x08
	.zero		1


	//   ....[20]....
        /*0248*/ 	.word	0x00000720
        /*024c*/ 	.word	0x000000ff
        /*0250*/ 	.word	0x00000050
        /*0254*/ 	.short	0x0100
        /*0256*/ 	.byte	0x08
	.zero		1


	//   ....[21]....
        /*0258*/ 	.word	0x00000730
        /*025c*/ 	.word	0x000000ff
        /*0260*/ 	.word	0x000000d8
        /*0264*/ 	.short	0x0100
        /*0266*/ 	.byte	0x08
	.zero		1


	//   ....[22]....
        /*0268*/ 	.word	0x00000740
        /*026c*/ 	.word	0x000000ff
        /*0270*/ 	.word	0x00000058
        /*0274*/ 	.short	0x0100
        /*0276*/ 	.byte	0x08
	.zero		1


	//   ....[23]....
        /*0278*/ 	.word	0x00000750
        /*027c*/ 	.word	0x000000ff
        /*0280*/ 	.word	0x000000e0
        /*0284*/ 	.short	0x0100
        /*0286*/ 	.byte	0x08
	.zero		1


	//   ....[24]....
        /*0288*/ 	.word	0x00000760
        /*028c*/ 	.word	0x000000ff
        /*0290*/ 	.word	0x00000060
        /*0294*/ 	.short	0x0100
        /*0296*/ 	.byte	0x08
	.zero		1


	//   ....[25]....
        /*0298*/ 	.word	0x00000770
        /*029c*/ 	.word	0x000000ff
        /*02a0*/ 	.word	0x000000e8
        /*02a4*/ 	.short	0x0100
        /*02a6*/ 	.byte	0x08
	.zero		1


	//   ....[26]....
        /*02a8*/ 	.word	0x00000780
        /*02ac*/ 	.word	0x000000ff
        /*02b0*/ 	.word	0x00000068
        /*02b4*/ 	.short	0x0100
        /*02b6*/ 	.byte	0x08
	.zero		1


	//   ....[27]....
        /*02b8*/ 	.word	0x00000790
        /*02bc*/ 	.word	0x000000ff
        /*02c0*/ 	.word	0x000000f0
        /*02c4*/ 	.short	0x0100
        /*02c6*/ 	.byte	0x08
	.zero		1


	//   ....[28]....
        /*02c8*/ 	.word	0x000007a0
        /*02cc*/ 	.word	0x000000ff
        /*02d0*/ 	.word	0x00000070
        /*02d4*/ 	.short	0x0100
        /*02d6*/ 	.byte	0x08
	.zero		1


	//   ....[29]....
        /*02d8*/ 	.word	0x000007b0
        /*02dc*/ 	.word	0x000000ff
        /*02e0*/ 	.word	0x000000f8
        /*02e4*/ 	.short	0x0100
        /*02e6*/ 	.byte	0x08
	.zero		1


	//   ....[30]....
        /*02e8*/ 	.word	0x000007c0
        /*02ec*/ 	.word	0x000000ff
        /*02f0*/ 	.word	0x00000078
        /*02f4*/ 	.short	0x0100
        /*02f6*/ 	.byte	0x08
	.zero		1


	//   ....[31]....
        /*02f8*/ 	.word	0x000007d0
        /*02fc*/ 	.word	0x000000ff
        /*0300*/ 	.word	0x00000100
        /*0304*/ 	.short	0x0100
        /*0306*/ 	.byte	0x08
	.zero		1


	//   ....[32]....
        /*0308*/ 	.word	0x000007e0
        /*030c*/ 	.word	0x000000ff
        /*0310*/ 	.word	0x00000080
        /*0314*/ 	.short	0x0100
        /*0316*/ 	.byte	0x08
	.zero		1


	//   ....[33]....
        /*0318*/ 	.word	0x000007f0
        /*031c*/ 	.word	0x000000ff
        /*0320*/ 	.word	0x00000108
        /*0324*/ 	.short	0x0100
        /*0326*/ 	.byte	0x08
	.zero		1


	//   ....[34]....
        /*0328*/ 	.word	0x00000920
        /*032c*/ 	.word	0x000000ff
        /*0330*/ 	.word	0x00000110
        /*0334*/ 	.short	0x0100
        /*0336*/ 	.byte	0x09
	.zero		1


	//   ....[35]....
        /*0338*/ 	.word	0x00000930
        /*033c*/ 	.word	0x000000ff
        /*0340*/ 	.word	0x00000128
        /*0344*/ 	.short	0x0100
        /*0346*/ 	.byte	0x09
	.zero		1


	//   ....[36]....
        /*0348*/ 	.word	0x00000940
        /*034c*/ 	.word	0x000000ff
        /*0350*/ 	.word	0x00000118
        /*0354*/ 	.short	0x0100
        /*0356*/ 	.byte	0x09
	.zero		1


	//   ....[37]....
        /*0358*/ 	.word	0x00000950
        /*035c*/ 	.word	0x000000ff
        /*0360*/ 	.word	0x00000130
        /*0364*/ 	.short	0x0100
        /*0366*/ 	.byte	0x09
	.zero		1


	//   ....[38]....
        /*0368*/ 	.word	0x00000960
        /*036c*/ 	.word	0x000000ff
        /*0370*/ 	.word	0x00000120
        /*0374*/ 	.short	0x0100
        /*0376*/ 	.byte	0x09
	.zero		1


	//   ....[39]....
        /*0378*/ 	.word	0x00000970
        /*037c*/ 	.word	0x000000ff
        /*0380*/ 	.word	0x00000138
        /*0384*/ 	.short	0x0100
        /*0386*/ 	.byte	0x09
	.zero		1


	//   ....[40]....
        /*0388*/ 	.word	0x00000a50
        /*038c*/ 	.word	0x000000ff
        /*0390*/ 	.word	0x00000140
        /*0394*/ 	.short	0x0100
        /*0396*/ 	.byte	0x08
	.zero		1


	//   ....[41]....
        /*0398*/ 	.word	0x00000a60
        /*039c*/ 	.word	0x000000ff
        /*03a0*/ 	.word	0x00000148
        /*03a4*/ 	.short	0x0100
        /*03a6*/ 	.byte	0x08
	.zero		1


	//   ....[42]....
        /*03a8*/ 	.word	0x00000b90
        /*03ac*/ 	.word	0x000000ff
        /*03b0*/ 	.word	0x00000150
        /*03b4*/ 	.short	0x0100
        /*03b6*/ 	.byte	0x08
	.zero		1


	//   ....[43]....
        /*03b8*/ 	.word	0x00000ba0
        /*03bc*/ 	.word	0x000000ff
        /*03c0*/ 	.word	0x00000160
        /*03c4*/ 	.short	0x0100
        /*03c6*/ 	.byte	0x08
	.zero		1


	//   ....[44]....
        /*03c8*/ 	.word	0x00000bb0
        /*03cc*/ 	.word	0x000000ff
        /*03d0*/ 	.word	0x00000158
        /*03d4*/ 	.short	0x0100
        /*03d6*/ 	.byte	0x08
	.zero		1


	//   ....[45]....
        /*03d8*/ 	.word	0x00000bc0
        /*03dc*/ 	.word	0x000000ff
        /*03e0*/ 	.word	0x00000168
        /*03e4*/ 	.short	0x0100
        /*03e6*/ 	.byte	0x08
	.zero		1


	//   ....[46]....
        /*03e8*/ 	.word	0x00000ce0
        /*03ec*/ 	.word	0x000000ff
        /*03f0*/ 	.word	0x00000170
        /*03f4*/ 	.short	0x0100
        /*03f6*/ 	.byte	0x09
	.zero		1


	//   ....[47]....
        /*03f8*/ 	.word	0x00000cf0
        /*03fc*/ 	.word	0x000000ff
        /*0400*/ 	.word	0x00000190
        /*0404*/ 	.short	0x0100
        /*0406*/ 	.byte	0x09
	.zero		1


	//   ....[48]....
        /*0408*/ 	.word	0x00000d00
        /*040c*/ 	.word	0x000000ff
        /*0410*/ 	.word	0x00000178
        /*0414*/ 	.short	0x0100
        /*0416*/ 	.byte	0x09
	.zero		1


	//   ....[49]....
        /*0418*/ 	.word	0x00000d10
        /*041c*/ 	.word	0x000000ff
        /*0420*/ 	.word	0x00000198
        /*0424*/ 	.short	0x0100
        /*0426*/ 	.byte	0x09
	.zero		1


	//   ....[50]....
        /*0428*/ 	.word	0x00000d20
        /*042c*/ 	.word	0x000000ff
        /*0430*/ 	.word	0x00000180
        /*0434*/ 	.short	0x0100
        /*0436*/ 	.byte	0x09
	.zero		1


	//   ....[51]....
        /*0438*/ 	.word	0x00000d30
        /*043c*/ 	.word	0x000000ff
        /*0440*/ 	.word	0x000001a0
        /*0444*/ 	.short	0x0100
        /*0446*/ 	.byte	0x09
	.zero		1


	//   ....[52]....
        /*0448*/ 	.word	0x00000d40
        /*044c*/ 	.word	0x000000ff
        /*0450*/ 	.word	0x00000188
        /*0454*/ 	.short	0x0100
        /*0456*/ 	.byte	0x09
	.zero		1


	//   ....[53]....
        /*0458*/ 	.word	0x00000d50
        /*045c*/ 	.word	0x000000ff
        /*0460*/ 	.word	0x000001a8
        /*0464*/ 	.short	0x0100
        /*0466*/ 	.byte	0x09
	.zero		1


	//   ....[54]....
        /*0468*/ 	.word	0x00000e40
        /*046c*/ 	.word	0x000000ff
        /*0470*/ 	.word	0x000001b0
        /*0474*/ 	.short	0x0100
        /*0476*/ 	.byte	0x08
	.zero		1


	//   ....[55]....
        /*0478*/ 	.word	0x00000e50
        /*047c*/ 	.word	0x000000ff
        /*0480*/ 	.word	0x000001c0
        /*0484*/ 	.short	0x0100
        /*0486*/ 	.byte	0x08
	.zero		1


	//   ....[56]....
        /*0488*/ 	.word	0x00000e60
        /*048c*/ 	.word	0x000000ff
        /*0490*/ 	.word	0x000001b8
        /*0494*/ 	.short	0x0100
        /*0496*/ 	.byte	0x08
	.zero		1


	//   ....[57]....
        /*0498*/ 	.word	0x00000e70
        /*049c*/ 	.word	0x000000ff
        /*04a0*/ 	.word	0x000001c8
        /*04a4*/ 	.short	0x0100
        /*04a6*/ 	.byte	0x08
	.zero		1


	//   ....[58]....
        /*04a8*/ 	.word	0x00000f60
        /*04ac*/ 	.word	0x000000ff
        /*04b0*/ 	.word	0x000001d0
        /*04b4*/ 	.short	0x0100
        /*04b6*/ 	.byte	0x06
	.zero		1


	//   ....[59]....
        /*04b8*/ 	.word	0x00001950
        /*04bc*/ 	.word	0x00000002
        /*04c0*/ 	.word	0x000001c0
        /*04c4*/ 	.short	0x010a
        /*04c6*/ 	.byte	0xff
	.zero		1


	//   ....[60]....
        /*04c8*/ 	.word	0x00001980
        /*04cc*/ 	.word	0x00000002
        /*04d0*/ 	.word	0x000001b0
        /*04d4*/ 	.short	0x0101
        /*04d6*/ 	.byte	0xff
	.zero		1


	//   ....[61]....
        /*04d8*/ 	.word	0x00001a50
        /*04dc*/ 	.word	0x000000ff
        /*04e0*/ 	.word	0x00000088
        /*04e4*/ 	.short	0x010a
        /*04e6*/ 	.byte	0x08
	.zero		1


	//   ....[62]....
        /*04e8*/ 	.word	0x00001b50
        /*04ec*/ 	.word	0x000000ff
        /*04f0*/ 	.word	0x00000088
        /*04f4*/ 	.short	0x010a
        /*04f6*/ 	.byte	0x21
	.zero		1


	//   ....[63]....
        /*04f8*/ 	.word	0x00001d00
        /*04fc*/ 	.word	0x000000ff
        /*0500*/ 	.word	0x00000088
        /*0504*/ 	.short	0x010a
        /*0506*/ 	.byte	0x08
	.zero		1


	//   ....[64]....
        /*0508*/ 	.word	0x00001e20
        /*050c*/ 	.word	0x000000ff
        /*0510*/ 	.word	0x00000148
        /*0514*/ 	.short	0x0101
        /*0516*/ 	.byte	0x04
	.zero		1


	//   ....[65]....
        /*0518*/ 	.word	0x00001e30
        /*051c*/ 	.word	0x000000ff
        /*0520*/ 	.word	0x00000088
        /*0524*/ 	.short	0x010a
        /*0526*/ 	.byte	0x08
	.zero		1


	//   ....[66]....
        /*0528*/ 	.word	0x00001eb0
        /*052c*/ 	.word	0x000000ff
        /*0530*/ 	.word	0x00000088
        /*0534*/ 	.short	0x010a
        /*0536*/ 	.byte	0x11
	.zero		1


	//   ....[67]....
        /*0538*/ 	.word	0x00002040
        /*053c*/ 	.word	0x000000ff
        /*0540*/ 	.word	0x00000088
        /*0544*/ 	.short	0x010a
        /*0546*/ 	.byte	0x08
	.zero		1


	//   ....[68]....
        /*0548*/ 	.word	0x00002190
        /*054c*/ 	.word	0x00000002
        /*0550*/ 	.word	0x00000150
        /*0554*/ 	.short	0x010a
        /*0556*/ 	.byte	0xff
	.zero		1


	//   ....[69]....
        /*0558*/ 	.word	0x00002250
        /*055c*/ 	.word	0x00000002
        /*0560*/ 	.word	0x00000000
        /*0564*/ 	.short	0x0101
        /*0566*/ 	.byte	0xff
	.zero		1


	//   ....[70]....
        /*0568*/ 	.word	0x000027b0
        /*056c*/ 	.word	0x000000ff
        /*0570*/ 	.word	0x00000000
        /*0574*/ 	.short	0x010a
        /*0576*/ 	.byte	0x05
	.zero		1


	//   ....[71]....
        /*0578*/ 	.word	0x00002840
        /*057c*/ 	.word	0x000000ff
        /*0580*/ 	.word	0x00000000
        /*0584*/ 	.short	0x010a
        /*0586*/ 	.byte	0x05
	.zero		1


	//   ....[72]....
        /*0588*/ 	.word	0x000028d0
        /*058c*/ 	.word	0x000000ff
        /*0590*/ 	.word	0x00000000
        /*0594*/ 	.short	0x010a
        /*0596*/ 	.byte	0x05
	.zero		1


	//   ....[73]....
        /*0598*/ 	.word	0x00002960
        /*059c*/ 	.word	0x000000ff
        /*05a0*/ 	.word	0x00000000
        /*05a4*/ 	.short	0x010a
        /*05a6*/ 	.byte	0x05
	.zero		1


	//   ....[74]....
        /*05a8*/ 	.word	0x000029f0
        /*05ac*/ 	.word	0x000000ff
        /*05b0*/ 	.word	0x00000000
        /*05b4*/ 	.short	0x010a
        /*05b6*/ 	.byte	0x05
	.zero		1


	//   ....[75]....
        /*05b8*/ 	.word	0x00002a80
        /*05bc*/ 	.word	0x000000ff
        /*05c0*/ 	.word	0x00000000
        /*05c4*/ 	.short	0x010a
        /*05c6*/ 	.byte	0x05
	.zero		1


	//   ....[76]....
        /*05c8*/ 	.word	0x00002b10
        /*05cc*/ 	.word	0x000000ff
        /*05d0*/ 	.word	0x00000000
        /*05d4*/ 	.short	0x010a
        /*05d6*/ 	.byte	0x05
	.zero		1


	//   ....[77]....
        /*05d8*/ 	.word	0x00002ba0
        /*05dc*/ 	.word	0x000000ff
        /*05e0*/ 	.word	0x00000000
        /*05e4*/ 	.short	0x010a
        /*05e6*/ 	.byte	0x05
	.zero		1


	//   ....[78]....
        /*05e8*/ 	.word	0x00002c30
        /*05ec*/ 	.word	0x000000ff
        /*05f0*/ 	.word	0x00000000
        /*05f4*/ 	.short	0x010a
        /*05f6*/ 	.byte	0x05
	.zero		1


	//   ....[79]....
        /*05f8*/ 	.word	0x00002cc0
        /*05fc*/ 	.word	0x000000ff
        /*0600*/ 	.word	0x00000000
        /*0604*/ 	.short	0x010a
        /*0606*/ 	.byte	0x05
	.zero		1


	//   ....[80]....
        /*0608*/ 	.word	0x00002d50
        /*060c*/ 	.word	0x000000ff
        /*0610*/ 	.word	0x00000000
        /*0614*/ 	.short	0x010a
        /*0616*/ 	.byte	0x05
	.zero		1


	//   ....[81]....
        /*0618*/ 	.word	0x00002de0
        /*061c*/ 	.word	0x000000ff
        /*0620*/ 	.word	0x00000000
        /*0624*/ 	.short	0x010a
        /*0626*/ 	.byte	0x05
	.zero		1


	//   ....[82]....
        /*0628*/ 	.word	0x00002e70
        /*062c*/ 	.word	0x000000ff
        /*0630*/ 	.word	0x00000000
        /*0634*/ 	.short	0x010a
        /*0636*/ 	.byte	0x05
	.zero		1


	//   ....[83]....
        /*0638*/ 	.word	0x00002f00
        /*063c*/ 	.word	0x000000ff
        /*0640*/ 	.word	0x00000000
        /*0644*/ 	.short	0x010a
        /*0646*/ 	.byte	0x05
	.zero		1


	//   ....[84]....
        /*0648*/ 	.word	0x00002f90
        /*064c*/ 	.word	0x000000ff
        /*0650*/ 	.word	0x00000000
        /*0654*/ 	.short	0x010a
        /*0656*/ 	.byte	0x05
	.zero		1


	//   ....[85]....
        /*0658*/ 	.word	0x00003020
        /*065c*/ 	.word	0x000000ff
        /*0660*/ 	.word	0x00000000
        /*0664*/ 	.short	0x010a
        /*0666*/ 	.byte	0x05
	.zero		1


	//   ....[86]....
        /*0668*/ 	.word	0x000030c0
        /*066c*/ 	.word	0x00000000
        /*0670*/ 	.word	0x00000000
        /*0674*/ 	.short	0x010a
        /*0676*/ 	.byte	0xff
	.zero		1


	//   ....[87]....
        /*0678*/ 	.word	0x000031e0
        /*067c*/ 	.word	0x00000000
        /*0680*/ 	.word	0x000001b0
        /*0684*/ 	.short	0x010a
        /*0686*/ 	.byte	0xff
	.zero		1


	//   ....[88]....
        /*0688*/ 	.word	0x00003250
        /*068c*/ 	.word	0x00000000
        /*0690*/ 	.word	0x00000000
        /*0694*/ 	.short	0x0101
        /*0696*/ 	.byte	0xff
	.zero		1


	//   ....[89]....
        /*0698*/ 	.word	0x00003270
        /*069c*/ 	.word	0x000000ff
        /*06a0*/ 	.word	0x00000160
        /*06a4*/ 	.short	0x010a
        /*06a6*/ 	.byte	0x05
	.zero		1


	//   ....[90]....
        /*06a8*/ 	.word	0x00003390
        /*06ac*/ 	.word	0x00000000
        /*06b0*/ 	.word	0x00000150
        /*06b4*/ 	.short	0x010a
        /*06b6*/ 	.byte	0xff
	.zero		1


	//   ....[91]....
        /*06b8*/ 	.word	0x00003490
        /*06bc*/ 	.word	0x00000000
        /*06c0*/ 	.word	0x00000000
        /*06c4*/ 	.short	0x0101
        /*06c6*/ 	.byte	0xff
	.zero		1


	//   ....[92]....
        /*06c8*/ 	.word	0x00003520
        /*06cc*/ 	.word	0x000000ff
        /*06d0*/ 	.word	0x00000160
        /*06d4*/ 	.short	0x0106
        /*06d6*/ 	.byte	0x05
	.zero		1


	//   ....[93]....
        /*06d8*/ 	.word	0x00003540
        /*06dc*/ 	.word	0x000000ff
        /*06e0*/ 	.word	0x00000160
        /*06e4*/ 	.short	0x010a
        /*06e6*/ 	.byte	0x05
	.zero		1


	//   ....[94]....
        /*06e8*/ 	.word	0x000035d0
        /*06ec*/ 	.word	0x000000ff
        /*06f0*/ 	.word	0x00000160
        /*06f4*/ 	.short	0x0106
        /*06f6*/ 	.byte	0x04
	.zero		1


	//   ....[95]....
        /*06f8*/ 	.word	0x00003610
        /*06fc*/ 	.word	0x00000000
        /*0700*/ 	.word	0x00000160
        /*0704*/ 	.short	0x010a
        /*0706*/ 	.byte	0xff
	.zero		1


	//   ....[96]....
        /*0708*/ 	.word	0x00003850
        /*070c*/ 	.word	0x000000ff
        /*0710*/ 	.word	0x00000008
        /*0714*/ 	.short	0x010a
        /*0716*/ 	.byte	0x06
	.zero		1


	//   ....[97]....
        /*0718*/ 	.word	0x00003870
        /*071c*/ 	.word	0x000000ff
        /*0720*/ 	.word	0x00000008
        /*0724*/ 	.short	0x010a
        /*0726*/ 	.byte	0x06
	.zero		1


	//   ....[98]....
        /*0728*/ 	.word	0x00003a00
        /*072c*/ 	.word	0x000000ff
        /*0730*/ 	.word	0x00000008
        /*0734*/ 	.short	0x010a
        /*0736*/ 	.byte	0x06
	.zero		1


	//   ....[99]....
        /*0738*/ 	.word	0x00003a20
        /*073c*/ 	.word	0x000000ff
        /*0740*/ 	.word	0x00000008
        /*0744*/ 	.short	0x010a
        /*0746*/ 	.byte	0x06
	.zero		1


	//   ....[100]....
        /*0748*/ 	.word	0x00003ae0
        /*074c*/ 	.word	0x000000ff
        /*0750*/ 	.word	0x00000000
        /*0754*/ 	.short	0x0101
        /*0756*/ 	.byte	0x07
	.zero		1


	//   ....[101]....
        /*0758*/ 	.word	0x00003e20
        /*075c*/ 	.word	0x00000000
        /*0760*/ 	.word	0x00000150
        /*0764*/ 	.short	0x010a
        /*0766*/ 	.byte	0xff
	.zero		1


	//   ....[102]....
        /*0768*/ 	.word	0x00003ee0
        /*076c*/ 	.word	0x00000000
        /*0770*/ 	.word	0x00000000
        /*0774*/ 	.short	0x0101
        /*0776*/ 	.byte	0xff
	.zero		1


	//   ....[103]....
        /*0778*/ 	.word	0x00003fa0
        /*077c*/ 	.word	0x000000ff
        /*0780*/ 	.word	0x00000000
        /*0784*/ 	.short	0x010a
        /*0786*/ 	.byte	0x08
	.zero		1


	//   ....[104]....
        /*0788*/ 	.word	0x00003fb0
        /*078c*/ 	.word	0x000000ff
        /*0790*/ 	.word	0x00000190
        /*0794*/ 	.short	0x010a
        /*0796*/ 	.byte	0x09
	.zero		1


	//   ....[105]....
        /*0798*/ 	.word	0x00004060
        /*079c*/ 	.word	0x000000ff
        /*07a0*/ 	.word	0x00000000
        /*07a4*/ 	.short	0x010a
        /*07a6*/ 	.byte	0x08
	.zero		1


	//   ....[106]....
        /*07a8*/ 	.word	0x00004190
        /*07ac*/ 	.word	0x000000ff
        /*07b0*/ 	.word	0x00000000
        /*07b4*/ 	.short	0x010a
        /*07b6*/ 	.byte	0x1e
	.zero		1


	//   ....[107]....
        /*07b8*/ 	.word	0x00004490
        /*07bc*/ 	.word	0x000000ff
        /*07c0*/ 	.word	0x00000000
        /*07c4*/ 	.short	0x010a
        /*07c6*/ 	.byte	0x08
	.zero		1


	//   ....[108]....
        /*07c8*/ 	.word	0x00004520
        /*07cc*/ 	.word	0x000000ff
        /*07d0*/ 	.word	0x00000000
        /*07d4*/ 	.short	0x010a
        /*07d6*/ 	.byte	0x08
	.zero		1


	//   ....[109]....
        /*07d8*/ 	.word	0x000045b0
        /*07dc*/ 	.word	0x000000ff
        /*07e0*/ 	.word	0x00000000
        /*07e4*/ 	.short	0x010a
        /*07e6*/ 	.byte	0x08
	.zero		1


	//   ....[110]....
        /*07e8*/ 	.word	0x00004650
        /*07ec*/ 	.word	0x00000000
        /*07f0*/ 	.word	0x00000000
        /*07f4*/ 	.short	0x010a
        /*07f6*/ 	.byte	0xff
	.zero		1


	//   ....[111]....
        /*07f8*/ 	.word	0x00004690
        /*07fc*/ 	.word	0x00000000
        /*0800*/ 	.word	0x00000000
        /*0804*/ 	.short	0x010a
        /*0806*/ 	.byte	0xff
	.zero		1


	//   ....[112]....
        /*0808*/ 	.word	0x00004700
        /*080c*/ 	.word	0x000000ff
        /*0810*/ 	.word	0x00000000
        /*0814*/ 	.short	0x0101
        /*0816*/ 	.byte	0x05
	.zero		1


	//   ....[113]....
        /*0818*/ 	.word	0x00004740
        /*081c*/ 	.word	0x000000ff
        /*0820*/ 	.word	0x000001d0
        /*0824*/ 	.short	0x010a
        /*0826*/ 	.byte	0x07
	.zero		1


	//   ....[114]....
        /*0828*/ 	.word	0x00004790
        /*082c*/ 	.word	0x000000ff
        /*0830*/ 	.word	0x00000000
        /*0834*/ 	.short	0x0101
        /*0836*/ 	.byte	0x05
	.zero		1


	//   ....[115]....
        /*0838*/ 	.word	0x00004ba0
        /*083c*/ 	.word	0x00000000
        /*0840*/ 	.word	0x00000150
        /*0844*/ 	.short	0x010a
        /*0846*/ 	.byte	0xff
	.zero		1


	//   ....[116]....
        /*0848*/ 	.word	0x00004c60
        /*084c*/ 	.word	0x00000000
        /*0850*/ 	.word	0x00000000
        /*0854*/ 	.short	0x0101
        /*0856*/ 	.byte	0xff
	.zero		1


	//   ....[117]....
        /*0858*/ 	.word	0x00004f80
        /*085c*/ 	.word	0x000000ff
        /*0860*/ 	.word	0x00000148
        /*0864*/ 	.short	0x010a
        /*0866*/ 	.byte	0x06
	.zero		1


	//   ....[118]....
        /*0868*/ 	.word	0x000051a0
        /*086c*/ 	.word	0x000000ff
        /*0870*/ 	.word	0x00000128
        /*0874*/ 	.short	0x010a
        /*0876*/ 	.byte	0x0f
	.zero		1


	//   ....[119]....
        /*0878*/ 	.word	0x00005420
        /*087c*/ 	.word	0x000000ff
        /*0880*/ 	.word	0x00000110
        /*0884*/ 	.short	0x010b
        /*0886*/ 	.byte	0x0f
	.zero		1


	//   ....[120]....
        /*0888*/ 	.word	0x00005490
        /*088c*/ 	.word	0x000000ff
        /*0890*/ 	.word	0x00000000
        /*0894*/ 	.short	0x0101
        /*0896*/ 	.byte	0x10
	.zero		1


	//   ....[121]....
        /*0898*/ 	.word	0x000054a0
        /*089c*/ 	.word	0x000000ff
        /*08a0*/ 	.word	0x00000128
        /*08a4*/ 	.short	0x010a
        /*08a6*/ 	.byte	0x0d
	.zero		1


	//   ....[122]....
        /*08a8*/ 	.word	0x00005750
        /*08ac*/ 	.word	0x000000ff
        /*08b0*/ 	.word	0x00000110
        /*08b4*/ 	.short	0x010b
        /*08b6*/ 	.byte	0x0d
	.zero		1


	//   ....[123]....
        /*08b8*/ 	.word	0x000057c0
        /*08bc*/ 	.word	0x000000ff
        /*08c0*/ 	.word	0x00000000
        /*08c4*/ 	.short	0x0101
        /*08c6*/ 	.byte	0x0f
	.zero		1


	//   ....[124]....
        /*08c8*/ 	.word	0x00005810
        /*08cc*/ 	.word	0x000000ff
        /*08d0*/ 	.word	0x00000000
        /*08d4*/ 	.short	0x010a
        /*08d6*/ 	.byte	0x04
	.zero		1


	//   ....[125]....
        /*08d8*/ 	.word	0x000058a0
        /*08dc*/ 	.word	0x000000ff
        /*08e0*/ 	.word	0x00000000
        /*08e4*/ 	.short	0x010a
        /*08e6*/ 	.byte	0x04
	.zero		1


	//   ....[126]....
        /*08e8*/ 	.word	0x00005940
        /*08ec*/ 	.word	0x00000000
        /*08f0*/ 	.word	0x00000000
        /*08f4*/ 	.short	0x010a
        /*08f6*/ 	.byte	0xff
	.zero		1


	//   ....[127]....
        /*08f8*/ 	.word	0x00005d00
        /*08fc*/ 	.word	0x00000000
        /*0900*/ 	.word	0x00000150
        /*0904*/ 	.short	0x010a
        /*0906*/ 	.byte	0xff
	.zero		1


	//   ....[128]....
        /*0908*/ 	.word	0x00005e10
        /*090c*/ 	.word	0x00000000
        /*0910*/ 	.word	0x00000000
        /*0914*/ 	.short	0x0101
        /*0916*/ 	.byte	0xff
	.zero		1


	//   ....[129]....
        /*0918*/ 	.word	0x000069d0
        /*091c*/ 	.word	0x00000000
        /*0920*/ 	.word	0x00000110
        /*0924*/ 	.short	0x010a
        /*0926*/ 	.byte	0xff
	.zero		1


	//   ....[130]....
        /*0928*/ 	.word	0x00006a60
        /*092c*/ 	.word	0x0000004f
        /*0930*/ 	.word	0x00000170
        /*0934*/ 	.short	0x010a
        /*0936*/ 	.byte	0xff
	.zero		1


	//   ....[131]....
        /*0938*/ 	.word	0x00006b70
        /*093c*/ 	.word	0x00000000
        /*0940*/ 	.word	0x00000110
        /*0944*/ 	.short	0x010a
        /*0946*/ 	.byte	0xff
	.zero		1


	//   ....[132]....
        /*0948*/ 	.word	0x00006c80
        /*094c*/ 	.word	0x0000004f
        /*0950*/ 	.word	0x00000170
        /*0954*/ 	.short	0x010a
        /*0956*/ 	.byte	0xff
	.zero		1


	//   ....[133]....
        /*0958*/ 	.word	0x00007490
        /*095c*/ 	.word	0x00000000
        /*0960*/ 	.word	0x00000000
        /*0964*/ 	.short	0x0101
        /*0966*/ 	.byte	0xff
	.zero		1


	//   ....[134]....
        /*0968*/ 	.word	0x000074a0
        /*096c*/ 	.word	0x00000003
        /*0970*/ 	.word	0x00000110
        /*0974*/ 	.short	0x010a
        /*0976*/ 	.byte	0xff
	.zero		1


	//   ....[135]....
        /*0978*/ 	.word	0x00007560
        /*097c*/ 	.word	0x00000003
        /*0980*/ 	.word	0x00000110
        /*0984*/ 	.short	0x010a
        /*0986*/ 	.byte	0xff
	.zero		1


	//   ....[136]....
        /*0988*/ 	.word	0x00007810
        /*098c*/ 	.word	0x0000004f
        /*0990*/ 	.word	0x00000000
        /*0994*/ 	.short	0x0101
        /*0996*/ 	.byte	0xff
	.zero		1


	//   ....[137]....
        /*0998*/ 	.word	0x00007e80
        /*099c*/ 	.word	0x00000000
        /*09a0*/ 	.word	0x00000000
        /*09a4*/ 	.short	0x0101
        /*09a6*/ 	.byte	0xff
	.zero		1


	//   ....[138]....
        /*09a8*/ 	.word	0x00008110
        /*09ac*/ 	.word	0x000000ff
        /*09b0*/ 	.word	0x00000000
        /*09b4*/ 	.short	0x0101
        /*09b6*/ 	.byte	0x04
	.zero		1


	//   ....[139]....
        /*09b8*/ 	.word	0x00008130
        /*09bc*/ 	.word	0x00000002
        /*09c0*/ 	.word	0x000001c0
        /*09c4*/ 	.short	0x010a
        /*09c6*/ 	.byte	0xff
	.zero		1


	//   ....[140]....
        /*09c8*/ 	.word	0x00008190
        /*09cc*/ 	.word	0x00000002
        /*09d0*/ 	.word	0x00000088
        /*09d4*/ 	.short	0x010a
        /*09d6*/ 	.byte	0xff
	.zero		1


	//   ....[141]....
        /*09d8*/ 	.word	0x000081f0
        /*09dc*/ 	.word	0x00000002
        /*09e0*/ 	.word	0x00000088
        /*09e4*/ 	.short	0x010a
        /*09e6*/ 	.byte	0xff
	.zero		1


	//   ....[142]....
        /*09e8*/ 	.word	0x00008240
        /*09ec*/ 	.word	0x00000002
        /*09f0*/ 	.word	0x00000150
        /*09f4*/ 	.short	0x010a
        /*09f6*/ 	.byte	0xff
	.zero		1


	//   ....[143]....
        /*09f8*/ 	.word	0x000082a0
        /*09fc*/ 	.word	0x00000000
        /*0a00*/ 	.word	0x00000000
        /*0a04*/ 	.short	0x010a
        /*0a06*/ 	.byte	0xff
	.zero		1


	//   ....[144]....
        /*0a08*/ 	.word	0x00008300
        /*0a0c*/ 	.word	0x00000000
        /*0a10*/ 	.word	0x00000000
        /*0a14*/ 	.short	0x010a
        /*0a16*/ 	.byte	0xff
	.zero		1


	//   ....[145]....
        /*0a18*/ 	.word	0x00008360
        /*0a1c*/ 	.word	0x00000000
        /*0a20*/ 	.word	0x00000000
        /*0a24*/ 	.short	0x010a
        /*0a26*/ 	.byte	0xff
	.zero		1


	//   ....[146]....
        /*0a28*/ 	.word	0x000083c0
        /*0a2c*/ 	.word	0x00000000
        /*0a30*/ 	.word	0x00000000
        /*0a34*/ 	.short	0x010a
        /*0a36*/ 	.byte	0xff
	.zero		1


	//   ....[147]....
        /*0a38*/ 	.word	0x00008420
        /*0a3c*/ 	.word	0x00000000
        /*0a40*/ 	.word	0x00000000
        /*0a44*/ 	.short	0x010a
        /*0a46*/ 	.byte	0xff
	.zero		1


	//   ....[148]....
        /*0a48*/ 	.word	0x00008480
        /*0a4c*/ 	.word	0x00000000
        /*0a50*/ 	.word	0x00000000
        /*0a54*/ 	.short	0x010a
        /*0a56*/ 	.byte	0xff
	.zero		1


	//   ....[149]....
        /*0a58*/ 	.word	0x000084e0
        /*0a5c*/ 	.word	0x00000000
        /*0a60*/ 	.word	0x00000000
        /*0a64*/ 	.short	0x010a
        /*0a66*/ 	.byte	0xff
	.zero		1


	//   ....[150]....
        /*0a68*/ 	.word	0x00008540
        /*0a6c*/ 	.word	0x00000000
        /*0a70*/ 	.word	0x00000000
        /*0a74*/ 	.short	0x010a
        /*0a76*/ 	.byte	0xff
	.zero		1


	//   ....[151]....
        /*0a78*/ 	.word	0x000085a0
        /*0a7c*/ 	.word	0x00000000
        /*0a80*/ 	.word	0x00000000
        /*0a84*/ 	.short	0x010a
        /*0a86*/ 	.byte	0xff
	.zero		1


	//   ....[152]....
        /*0a88*/ 	.word	0x00008600
        /*0a8c*/ 	.word	0x00000000
        /*0a90*/ 	.word	0x00000000
        /*0a94*/ 	.short	0x010a
        /*0a96*/ 	.byte	0xff
	.zero		1


	//   ....[153]....
        /*0a98*/ 	.word	0x00008660
        /*0a9c*/ 	.word	0x00000000
        /*0aa0*/ 	.word	0x00000000
        /*0aa4*/ 	.short	0x010a
        /*0aa6*/ 	.byte	0xff
	.zero		1


	//   ....[154]....
        /*0aa8*/ 	.word	0x000086c0
        /*0aac*/ 	.word	0x00000000
        /*0ab0*/ 	.word	0x00000000
        /*0ab4*/ 	.short	0x010a
        /*0ab6*/ 	.byte	0xff
	.zero		1


	//   ....[155]....
        /*0ab8*/ 	.word	0x00008720
        /*0abc*/ 	.word	0x00000000
        /*0ac0*/ 	.word	0x00000000
        /*0ac4*/ 	.short	0x010a
        /*0ac6*/ 	.byte	0xff
	.zero		1


	//   ....[156]....
        /*0ac8*/ 	.word	0x00008780
        /*0acc*/ 	.word	0x00000000
        /*0ad0*/ 	.word	0x00000000
        /*0ad4*/ 	.short	0x010a
        /*0ad6*/ 	.byte	0xff
	.zero		1


	//   ....[157]....
        /*0ad8*/ 	.word	0x000087e0
        /*0adc*/ 	.word	0x00000000
        /*0ae0*/ 	.word	0x00000000
        /*0ae4*/ 	.short	0x010a
        /*0ae6*/ 	.byte	0xff
	.zero		1


	//   ....[158]....
        /*0ae8*/ 	.word	0x00008840
        /*0aec*/ 	.word	0x00000000
        /*0af0*/ 	.word	0x00000000
        /*0af4*/ 	.short	0x010a
        /*0af6*/ 	.byte	0xff
	.zero		1


	//   ....[159]....
        /*0af8*/ 	.word	0x00008890
        /*0afc*/ 	.word	0x00000000
        /*0b00*/ 	.word	0x000001b0
        /*0b04*/ 	.short	0x010a
        /*0b06*/ 	.byte	0xff
	.zero		1


	//   ....[160]....
        /*0b08*/ 	.word	0x000088f0
        /*0b0c*/ 	.word	0x00000000
        /*0b10*/ 	.word	0x00000160
        /*0b14*/ 	.short	0x010a
        /*0b16*/ 	.byte	0xff
	.zero		1


	//   ....[161]....
        /*0b18*/ 	.word	0x00008940
        /*0b1c*/ 	.word	0x00000000
        /*0b20*/ 	.word	0x00000150
        /*0b24*/ 	.short	0x010a
        /*0b26*/ 	.byte	0xff
	.zero		1


	//   ....[162]....
        /*0b28*/ 	.word	0x000089a0
        /*0b2c*/ 	.word	0x00000000
        /*0b30*/ 	.word	0x00000160
        /*0b34*/ 	.short	0x010a
        /*0b36*/ 	.byte	0xff
	.zero		1


	//   ....[163]....
        /*0b38*/ 	.word	0x00008a00
        /*0b3c*/ 	.word	0x00000004
        /*0b40*/ 	.word	0x00000008
        /*0b44*/ 	.short	0x010a
        /*0b46*/ 	.byte	0xff
	.zero		1


	//   ....[164]....
        /*0b48*/ 	.word	0x00008ae0
        /*0b4c*/ 	.word	0x00000002
        /*0b50*/ 	.word	0x00000008
        /*0b54*/ 	.short	0x010a
        /*0b56*/ 	.byte	0xff
	.zero		1


	//   ....[165]....
        /*0b58*/ 	.word	0x00008b30
        /*0b5c*/ 	.word	0x00000000
        /*0b60*/ 	.word	0x00000150
        /*0b64*/ 	.short	0x010a
        /*0b66*/ 	.byte	0xff
	.zero		1


	//   ....[166]....
        /*0b68*/ 	.word	0x00008b90
        /*0b6c*/ 	.word	0x00000000
        /*0b70*/ 	.word	0x00000190
        /*0b74*/ 	.short	0x010a
        /*0b76*/ 	.byte	0xff
	.zero		1


	//   ....[167]....
        /*0b78*/ 	.word	0x00008bf0
        /*0b7c*/ 	.word	0x00000000
        /*0b80*/ 	.word	0x00000000
        /*0b84*/ 	.short	0x010a
        /*0b86*/ 	.byte	0xff
	.zero		1


	//   ....[168]....
        /*0b88*/ 	.word	0x00008c50
        /*0b8c*/ 	.word	0x00000000
        /*0b90*/ 	.word	0x00000000
        /*0b94*/ 	.short	0x010a
        /*0b96*/ 	.byte	0xff
	.zero		1


	//   ....[169]....
        /*0b98*/ 	.word	0x00008cb0
        /*0b9c*/ 	.word	0x00000000
        /*0ba0*/ 	.word	0x00000000
        /*0ba4*/ 	.short	0x010a
        /*0ba6*/ 	.byte	0xff
	.zero		1


	//   ....[170]....
        /*0ba8*/ 	.word	0x00008d10
        /*0bac*/ 	.word	0x00000000
        /*0bb0*/ 	.word	0x00000000
        /*0bb4*/ 	.short	0x010a
        /*0bb6*/ 	.byte	0xff
	.zero		1


	//   ....[171]....
        /*0bb8*/ 	.word	0x00008d70
        /*0bbc*/ 	.word	0x00000000
        /*0bc0*/ 	.word	0x000001d0
        /*0bc4*/ 	.short	0x010a
        /*0bc6*/ 	.byte	0xff
	.zero		1


	//   ....[172]....
        /*0bc8*/ 	.word	0x00008dc0
        /*0bcc*/ 	.word	0x00000000
        /*0bd0*/ 	.word	0x00000150
        /*0bd4*/ 	.short	0x010a
        /*0bd6*/ 	.byte	0xff
	.zero		1


	//   ....[173]....
        /*0bd8*/ 	.word	0x00008e20
        /*0bdc*/ 	.word	0x00000000
        /*0be0*/ 	.word	0x00000148
        /*0be4*/ 	.short	0x010a
        /*0be6*/ 	.byte	0xff
	.zero		1


	//   ....[174]....
        /*0be8*/ 	.word	0x00008e80
        /*0bec*/ 	.word	0x00000000
        /*0bf0*/ 	.word	0x00000128
        /*0bf4*/ 	.short	0x010a
        /*0bf6*/ 	.byte	0xff
	.zero		1


	//   ....[175]....
        /*0bf8*/ 	.word	0x00008ee0
        /*0bfc*/ 	.word	0x00000000
        /*0c00*/ 	.word	0x00000128
        /*0c04*/ 	.short	0x010a
        /*0c06*/ 	.byte	0xff
	.zero		1


	//   ....[176]....
        /*0c08*/ 	.word	0x00008f40
        /*0c0c*/ 	.word	0x00000000
        /*0c10*/ 	.word	0x00000000
        /*0c14*/ 	.short	0x010a
        /*0c16*/ 	.byte	0xff
	.zero		1


	//   ....[177]....
        /*0c18*/ 	.word	0x00008fa0
        /*0c1c*/ 	.word	0x00000000
        /*0c20*/ 	.word	0x00000000
        /*0c24*/ 	.short	0x010a
        /*0c26*/ 	.byte	0xff
	.zero		1


	//   ....[178]....
        /*0c28*/ 	.word	0x00008ff0
        /*0c2c*/ 	.word	0x00000000
        /*0c30*/ 	.word	0x00000150
        /*0c34*/ 	.short	0x010a
        /*0c36*/ 	.byte	0xff
	.zero		1


	//   ....[179]....
        /*0c38*/ 	.word	0x00009040
        /*0c3c*/ 	.word	0x00000000
        /*0c40*/ 	.word	0x00000110
        /*0c44*/ 	.short	0x010a
        /*0c46*/ 	.byte	0xff
	.zero		1


	//   ....[180]....
        /*0c48*/ 	.word	0x00009090
        /*0c4c*/ 	.word	0x0000004f
        /*0c50*/ 	.word	0x00000170
        /*0c54*/ 	.short	0x010a
        /*0c56*/ 	.byte	0xff
	.zero		1


	//   ....[181]....
        /*0c58*/ 	.word	0x000090e0
        /*0c5c*/ 	.word	0x00000003
        /*0c60*/ 	.word	0x00000110
        /*0c64*/ 	.short	0x010a
        /*0c66*/ 	.byte	0xff
	.zero		1


	//----- nvinfo : EIATTR_NUM_MBARRIERS
	.align		4
.L_47:
        /*0c68*/ 	.byte	0x03, 0x38
        /*0c6a*/ 	.short	0x003b


	//----- nvinfo : EIATTR_EXIT_INSTR_OFFSETS
	.align		4
        /*0c6c*/ 	.byte	0x04, 0x1c
        /*0c6e*/ 	.short	(.L_49 - .L_48)


	//   ....[0]....
.L_48:
        /*0c70*/ 	.word	0x000030f0


	//   ....[1]....
        /*0c74*/ 	.word	0x000035e0


	//   ....[2]....
        /*0c78*/ 	.word	0x00003640


	//   ....[3]....
        /*0c7c*/ 	.word	0x000049c0


	//   ....[4]....
        /*0c80*/ 	.word	0x00005970


	//   ....[5]....
        /*0c84*/ 	.word	0x000059b0


	//   ....[6]....
        /*0c88*/ 	.word	0x00008010


	//   ....[7]....
        /*0c8c*/ 	.word	0x00008080


	//   ....[8]....
        /*0c90*/ 	.word	0x000080b0


	//   ....[9]....
        /*0c94*/ 	.word	0x00008120


	//----- nvinfo : EIATTR_MAX_THREADS
	.align		4
.L_49:
        /*0c98*/ 	.byte	0x04, 0x05
        /*0c9a*/ 	.short	(.L_51 - .L_50)
.L_50:
        /*0c9c*/ 	.word	0x00000100
        /*0ca0*/ 	.word	0x00000001
        /*0ca4*/ 	.word	0x00000001


	//----- nvinfo : EIATTR_CRS_STACK_SIZE
	.align		4
.L_51:
        /*0ca8*/ 	.byte	0x04, 0x1e
        /*0caa*/ 	.short	(.L_53 - .L_52)
.L_52:
        /*0cac*/ 	.word	0x00000000


	//----- nvinfo : EIATTR_CBANK_PARAM_SIZE
	.align		4
.L_53:
        /*0cb0*/ 	.byte	0x03, 0x19
        /*0cb2*/ 	.short	0x0800


	//----- nvinfo : EIATTR_PARAM_CBANK
	.align		4
        /*0cb4*/ 	.byte	0x04, 0x0a
        /*0cb6*/ 	.short	(.L_55 - .L_54)
	.align		4
.L_54:
        /*0cb8*/ 	.word	index@(.nv.constant0._ZN7cutlass13device_kernelINS_4gemm6kernel13GemmUniversalIN4cute5tupleIJiiiiEEENS1_10collective13CollectiveMmaINS1_35MainloopSm100TmaUmmaWarpSpecializedILi17ELi2ELi4ENS5_IJNS4_1CILi2EEENSA_ILi1EEESC_EEEEENS5_IJNSA_ILi128EEENSA_ILi64EEESG_EEENS_6half_tENS5_IJlSC_lEEESI_SJ_NS4_8TiledMMAINS4_8MMA_AtomIJNS4_26SM100_MMA_F16BF16_2x1SM_SSISI_SI_fLi128ELi64ELNS4_4UMMA5MajorE0ELSO_0ELNSN_7ScaleInE0ELSP_0EEEEEENS4_6LayoutINS5_IJSC_SC_SC_EEENS5_IJNSA_ILi0EEESU_SU_EEEEENS5_IJNS4_10UnderscoreESX_SX_EEEEENS4_18SM100_TMA_2SM_LOADENS4_14ComposedLayoutINS4_7SwizzleILi3ELi4ELi3EEENS4_18smem_ptr_flag_bitsILi16EEENSS_INS5_IJNSA_ILi8EEESG_EEENS5_IJSG_SC_EEEEEEEvNS4_8identityES10_S1A_vS1B_EENS_8epilogue10collective18CollectiveEpilogueINS1D_23Sm100TmaWarpSpecializedILi3ELi2ELi16ELb1ELb0EEEJNS5_IJSG_SG_SG_EEENS5_IJNSS_ISG_SC_EENSS_INS5_IJNSA_ILi16EEESB_EEENS5_IJSC_NSA_ILi32EEEEEEEEEEESI_SJ_SI_SJ_NS1D_6fusion15FusionCallbacksIS1H_NS1Q_23LinCombPerRowBiasEltActINS1D_6thread4ReLuESI_fSI_SI_fLi8ELNS_15FloatRoundStyleE2EEES1I_S1P_JEEENS4_5SM1004TMEM4LOAD26SM100_TMEM_LOAD_32dp32b16xENS4_13SM90_TMA_LOADENS11_INS12_ILi1ELi4ELi3EEES15_NSS_INS5_IJS16_S1K_EEENS5_IJS1K_SC_EEEEEEENS4_39AutoVectorizingCopyWithAssumedAlignmentILi128EEENS4_14SM90_TMA_STOREES27_S29_S29_EEEvvEEEEvNT_6ParamsE)
        /*0cbc*/ 	.short	0x0380
        /*0cbe*/ 	.short	0x0800


	//----- nvinfo : EIATTR_SW_WAR
	.align		4
.L_55:
        /*0cc0*/ 	.byte	0x04, 0x36
        /*0cc2*/ 	.short	(.L_57 - .L_56)
.L_56:
        /*0cc4*/ 	.word	0x00000008
.L_57:


//--------------------- .nv.callgraph             --------------------------
	.section	.nv.callgraph,"",@"SHT_CUDA_CALLGRAPH"
	.align	4
	.sectionentsize	8
	.align		4
        /*0000*/ 	.word	0x00000000
	.align		4
        /*0004*/ 	.word	0xffffffff
	.align		4
        /*0008*/ 	.word	index@(_ZN7cutlass13device_kernelINS_4gemm6kernel13GemmUniversalIN4cute5tupleIJiiiiEEENS1_10collective13CollectiveMmaINS1_35MainloopSm100TmaUmmaWarpSpecializedILi17ELi2ELi4ENS5_IJNS4_1CILi2EEENSA_ILi1EEESC_EEEEENS5_IJNSA_ILi128EEENSA_ILi64EEESG_EEENS_6half_tENS5_IJlSC_lEEESI_SJ_NS4_8TiledMMAINS4_8MMA_AtomIJNS4_26SM100_MMA_F16BF16_2x1SM_SSISI_SI_fLi128ELi64ELNS4_4UMMA5MajorE0ELSO_0ELNSN_7ScaleInE0ELSP_0EEEEEENS4_6LayoutINS5_IJSC_SC_SC_EEENS5_IJNSA_ILi0EEESU_SU_EEEEENS5_IJNS4_10UnderscoreESX_SX_EEEEENS4_18SM100_TMA_2SM_LOADENS4_14ComposedLayoutINS4_7SwizzleILi3ELi4ELi3EEENS4_18smem_ptr_flag_bitsILi16EEENSS_INS5_IJNSA_ILi8EEESG_EEENS5_IJSG_SC_EEEEEEEvNS4_8identityES10_S1A_vS1B_EENS_8epilogue10collective18CollectiveEpilogueINS1D_23Sm100TmaWarpSpecializedILi3ELi2ELi16ELb1ELb0EEEJNS5_IJSG_SG_SG_EEENS5_IJNSS_ISG_SC_EENSS_INS5_IJNSA_ILi16EEESB_EEENS5_IJSC_NSA_ILi32EEEEEEEEEEESI_SJ_SI_SJ_NS1D_6fusion15FusionCallbacksIS1H_NS1Q_23LinCombPerRowBiasEltActINS1D_6thread4ReLuESI_fSI_SI_fLi8ELNS_15FloatRoundStyleE2EEES1I_S1P_JEEENS4_5SM1004TMEM4LOAD26SM100_TMEM_LOAD_32dp32b16xENS4_13SM90_TMA_LOADENS11_INS12_ILi1ELi4ELi3EEES15_NSS_INS5_IJS16_S1K_EEENS5_IJS1K_SC_EEEEEEENS4_39AutoVectorizingCopyWithAssumedAlignmentILi128EEENS4_14SM90_TMA_STOREES27_S29_S29_EEEvvEEEEvNT_6ParamsE)
	.align		4
        /*000c*/ 	.word	index@(__assertfail)
	.align		4
        /*0010*/ 	.word	0x00000000
	.align		4
        /*0014*/ 	.word	0xfffffffe
	.align		4
        /*0018*/ 	.word	0x00000000
	.align		4
        /*001c*/ 	.word	0xfffffffd
	.align		4
        /*0020*/ 	.word	0x00000000
	.align		4
        /*0024*/ 	.word	0xfffffffc


//--------------------- .nv.constant4             --------------------------
	.section	.nv.constant4,"a",@progbits
	.align	8
	.align		8
.nv.constant4:
        /*0000*/ 	.dword	__assertfail
	.align		8
        /*0008*/ 	.dword	__unnamed_1
	.align		8
        /*0010*/ 	.dword	__unnamed_2
	.align		8
        /*0018*/ 	.dword	_ZN39_INTERNAL_7956f7b2_4_k_cu_40840419_36234cuda3std3__45__cpo5beginE
	.align		8
        /*0020*/ 	.dword	_ZN39_INTERNAL_7956f7b2_4_k_cu_40840419_36234cuda3std3__45__cpo3endE
	.align		8
        /*0028*/ 	.dword	_ZN39_INTERNAL_7956f7b2_4_k_cu_40840419_36234cuda3std3__45__cpo6cbeginE
	.align		8
        /*0030*/ 	.dword	_ZN39_INTERNAL_7956f7b2_4_k_cu_40840419_36234cuda3std3__45__cpo4cendE
	.align		8
        /*0038*/ 	.dword	_ZN39_INTERNAL_7956f7b2_4_k_cu_40840419_36234cuda3std3__441_GLOBAL__N__7956f7b2_4_k_cu_40840419_36236ignoreE
	.align		8
        /*0040*/ 	.dword	_ZN39_INTERNAL_7956f7b2_4_k_cu_40840419_36234cuda3std3__419piecewise_constructE
	.align		8
        /*0048*/ 	.dword	_ZN39_INTERNAL_7956f7b2_4_k_cu_40840419_36234cuda3std3__48in_placeE
	.align		8
        /*0050*/ 	.dword	_ZN39_INTERNAL_7956f7b2_4_k_cu_40840419_36234cuda3std6ranges3__45__cpo4swapE
	.align		8
        /*0058*/ 	.dword	_ZN39_INTERNAL_7956f7b2_4_k_cu_40840419_36234cuda3std6ranges3__45__cpo9iter_moveE
	.align		8
        /*0060*/ 	.dword	_ZN39_INTERNAL_7956f7b2_4_k_cu_40840419_36234cute7productE
	.align		8
        /*0068*/ 	.dword	_ZN39_INTERNAL_7956f7b2_4_k_cu_40840419_36234cute1_E
	.align		8
        /*0070*/ 	.dword	$str$25
	.align		8
        /*0078*/ 	.dword	$str$26
	.align		8
        /*0080*/ 	.dword	$str$27
	.align		8
        /*0088*/ 	.dword	$str$28


//--------------------- .text._ZN7cutlass13device_kernelINS_4gemm6kernel13GemmUniversalIN4cute5tupleIJiiiiEEENS1_10collective13CollectiveMmaINS1_35MainloopSm100TmaUmmaWarpSpecializedILi17ELi2ELi4ENS5_IJNS4_1CILi2EEENSA_ILi1EEESC_EEEEENS5_IJNSA_ILi128EEENSA_ILi64EEESG_EEENS_6half_tENS5_IJlSC_lEEESI_SJ_NS4_8TiledMMAINS4_8MMA_AtomIJNS4_26SM100_MMA_F16BF16_2x1SM_SSISI_SI_fLi128ELi64ELNS4_4UMMA5MajorE0ELSO_0ELNSN_7ScaleInE0ELSP_0EEEEEENS4_6LayoutINS5_IJSC_SC_SC_EEENS5_IJNSA_ILi0EEESU_SU_EEEEENS5_IJNS4_10UnderscoreESX_SX_EEEEENS4_18SM100_TMA_2SM_LOADENS4_14ComposedLayoutINS4_7SwizzleILi3ELi4ELi3EEENS4_18smem_ptr_flag_bitsILi16EEENSS_INS5_IJNSA_ILi8EEESG_EEENS5_IJSG_SC_EEEEEEEvNS4_8identityES10_S1A_vS1B_EENS_8epilogue10collective18CollectiveEpilogueINS1D_23Sm100TmaWarpSpecializedILi3ELi2ELi16ELb1ELb0EEEJNS5_IJSG_SG_SG_EEENS5_IJNSS_ISG_SC_EENSS_INS5_IJNSA_ILi16EEESB_EEENS5_IJSC_NSA_ILi32EEEEEEEEEEESI_SJ_SI_SJ_NS1D_6fusion15FusionCallbacksIS1H_NS1Q_23LinCombPerRowBiasEltActINS1D_6thread4ReLuESI_fSI_SI_fLi8ELNS_15FloatRoundStyleE2EEES1I_S1P_JEEENS4_5SM1004TMEM4LOAD26SM100_TMEM_LOAD_32dp32b16xENS4_13SM90_TMA_LOADENS11_INS12_ILi1ELi4ELi3EEES15_NSS_INS5_IJS16_S1K_EEENS5_IJS1K_SC_EEEEEEENS4_39AutoVectorizingCopyWithAssumedAlignmentILi128EEENS4_14SM90_TMA_STOREES27_S29_S29_EEEvvEEEEvNT_6ParamsE --------------------------
	.section	.text._ZN7cutlass13device_kernelINS_4gemm6kernel13GemmUniversalIN4cute5tupleIJiiiiEEENS1_10collective13CollectiveMmaINS1_35MainloopSm100TmaUmmaWarpSpecializedILi17ELi2ELi4ENS5_IJNS4_1CILi2EEENSA_ILi1EEESC_EEEEENS5_IJNSA_ILi128EEENSA_ILi64EEESG_EEENS_6half_tENS5_IJlSC_lEEESI_SJ_NS4_8TiledMMAINS4_8MMA_AtomIJNS4_26SM100_MMA_F16BF16_2x1SM_SSISI_SI_fLi128ELi64ELNS4_4UMMA5MajorE0ELSO_0ELNSN_7ScaleInE0ELSP_0EEEEEENS4_6LayoutINS5_IJSC_SC_SC_EEENS5_IJNSA_ILi0EEESU_SU_EEEEENS5_IJNS4_10UnderscoreESX_SX_EEEEENS4_18SM100_TMA_2SM_LOADENS4_14ComposedLayoutINS4_7SwizzleILi3ELi4ELi3EEENS4_18smem_ptr_flag_bitsILi16EEENSS_INS5_IJNSA_ILi8EEESG_EEENS5_IJSG_SC_EEEEEEEvNS4_8identityES10_S1A_vS1B_EENS_8epilogue10collective18CollectiveEpilogueINS1D_23Sm100TmaWarpSpecializedILi3ELi2ELi16ELb1ELb0EEEJNS5_IJSG_SG_SG_EEENS5_IJNSS_ISG_SC_EENSS_INS5_IJNSA_ILi16EEESB_EEENS5_IJSC_NSA_ILi32EEEEEEEEEEESI_SJ_SI_SJ_NS1D_6fusion15FusionCallbacksIS1H_NS1Q_23LinCombPerRowBiasEltActINS1D_6thread4ReLuESI_fSI_SI_fLi8ELNS_15FloatRoundStyleE2EEES1I_S1P_JEEENS4_5SM1004TMEM4LOAD26SM100_TMEM_LOAD_32dp32b16xENS4_13SM90_TMA_LOADENS11_INS12_ILi1ELi4ELi3EEES15_NSS_INS5_IJS16_S1K_EEENS5_IJS1K_SC_EEEEEEENS4_39AutoVectorizingCopyWithAssumedAlignmentILi128EEENS4_14SM90_TMA_STOREES27_S29_S29_EEEvvEEEEvNT_6ParamsE,"ax",@progbits
	.align	128
.text._ZN7cutlass13device_kernelINS_4gemm6kernel13GemmUniversalIN4cute5tupleIJiiiiEEENS1_10collective13CollectiveMmaINS1_35MainloopSm100TmaUmmaWarpSpecializedILi17ELi2ELi4ENS5_IJNS4_1CILi2EEENSA_ILi1EEESC_EEEEENS5_IJNSA_ILi128EEENSA_ILi64EEESG_EEENS_6half_tENS5_IJlSC_lEEESI_SJ_NS4_8TiledMMAINS4_8MMA_AtomIJNS4_26SM100_MMA_F16BF16_2x1SM_SSISI_SI_fLi128ELi64ELNS4_4UMMA5MajorE0ELSO_0ELNSN_7ScaleInE0ELSP_0EEEEEENS4_6LayoutINS5_IJSC_SC_SC_EEENS5_IJNSA_ILi0EEESU_SU_EEEEENS5_IJNS4_10UnderscoreESX_SX_EEEEENS4_18SM100_TMA_2SM_LOADENS4_14ComposedLayoutINS4_7SwizzleILi3ELi4ELi3EEENS4_18smem_ptr_flag_bitsILi16EEENSS_INS5_IJNSA_ILi8EEESG_EEENS5_IJSG_SC_EEEEEEEvNS4_8identityES10_S1A_vS1B_EENS_8epilogue10collective18CollectiveEpilogueINS1D_23Sm100TmaWarpSpecializedILi3ELi2ELi16ELb1ELb0EEEJNS5_IJSG_SG_SG_EEENS5_IJNSS_ISG_SC_EENSS_INS5_IJNSA_ILi16EEESB_EEENS5_IJSC_NSA_ILi32EEEEEEEEEEESI_SJ_SI_SJ_NS1D_6fusion15FusionCallbacksIS1H_NS1Q_23LinCombPerRowBiasEltActINS1D_6thread4ReLuESI_fSI_SI_fLi8ELNS_15FloatRoundStyleE2EEES1I_S1P_JEEENS4_5SM1004TMEM4LOAD26SM100_TMEM_LOAD_32dp32b16xENS4_13SM90_TMA_LOADENS11_INS12_ILi1ELi4ELi3EEES15_NSS_INS5_IJS16_S1K_EEENS5_IJS1K_SC_EEEEEEENS4_39AutoVectorizingCopyWithAssumedAlignmentILi128EEENS4_14SM90_TMA_STOREES27_S29_S29_EEEvvEEEEvNT_6ParamsE:
        .type           _ZN7cutlass13device_kernelINS_4gemm6kernel13GemmUniversalIN4cute5tupleIJiiiiEEENS1_10collective13CollectiveMmaINS1_35MainloopSm100TmaUmmaWarpSpecializedILi17ELi2ELi4ENS5_IJNS4_1CILi2EEENSA_ILi1EEESC_EEEEENS5_IJNSA_ILi128EEENSA_ILi64EEESG_EEENS_6half_tENS5_IJlSC_lEEESI_SJ_NS4_8TiledMMAINS4_8MMA_AtomIJNS4_26SM100_MMA_F16BF16_2x1SM_SSISI_SI_fLi128ELi64ELNS4_4UMMA5MajorE0ELSO_0ELNSN_7ScaleInE0ELSP_0EEEEEENS4_6LayoutINS5_IJSC_SC_SC_EEENS5_IJNSA_ILi0EEESU_SU_EEEEENS5_IJNS4_10UnderscoreESX_SX_EEEEENS4_18SM100_TMA_2SM_LOADENS4_14ComposedLayoutINS4_7SwizzleILi3ELi4ELi3EEENS4_18smem_ptr_flag_bitsILi16EEENSS_INS5_IJNSA_ILi8EEESG_EEENS5_IJSG_SC_EEEEEEEvNS4_8identityES10_S1A_vS1B_EENS_8epilogue10collective18CollectiveEpilogueINS1D_23Sm100TmaWarpSpecializedILi3ELi2ELi16ELb1ELb0EEEJNS5_IJSG_SG_SG_EEENS5_IJNSS_ISG_SC_EENSS_INS5_IJNSA_ILi16EEESB_EEENS5_IJSC_NSA_ILi32EEEEEEEEEEESI_SJ_SI_SJ_NS1D_6fusion15FusionCallbacksIS1H_NS1Q_23LinCombPerRowBiasEltActINS1D_6thread4ReLuESI_fSI_SI_fLi8ELNS_15FloatRoundStyleE2EEES1I_S1P_JEEENS4_5SM1004TMEM4LOAD26SM100_TMEM_LOAD_32dp32b16xENS4_13SM90_TMA_LOADENS11_INS12_ILi1ELi4ELi3EEES15_NSS_INS5_IJS16_S1K_EEENS5_IJS1K_SC_EEEEEEENS4_39AutoVectorizingCopyWithAssumedAlignmentILi128EEENS4_14SM90_TMA_STOREES27_S29_S29_EEEvvEEEEvNT_6ParamsE,@function
        .size           _ZN7cutlass13device_kernelINS_4gemm6kernel13GemmUniversalIN4cute5tupleIJiiiiEEENS1_10collective13CollectiveMmaINS1_35MainloopSm100TmaUmmaWarpSpecializedILi17ELi2ELi4ENS5_IJNS4_1CILi2EEENSA_ILi1EEESC_EEEEENS5_IJNSA_ILi128EEENSA_ILi64EEESG_EEENS_6half_tENS5_IJlSC_lEEESI_SJ_NS4_8TiledMMAINS4_8MMA_AtomIJNS4_26SM100_MMA_F16BF16_2x1SM_SSISI_SI_fLi128ELi64ELNS4_4UMMA5MajorE0ELSO_0ELNSN_7ScaleInE0ELSP_0EEEEEENS4_6LayoutINS5_IJSC_SC_SC_EEENS5_IJNSA_ILi0EEESU_SU_EEEEENS5_IJNS4_10UnderscoreESX_SX_EEEEENS4_18SM100_TMA_2SM_LOADENS4_14ComposedLayoutINS4_7SwizzleILi3ELi4ELi3EEENS4_18smem_ptr_flag_bitsILi16EEENSS_INS5_IJNSA_ILi8EEESG_EEENS5_IJSG_SC_EEEEEEEvNS4_8identityES10_S1A_vS1B_EENS_8epilogue10collective18CollectiveEpilogueINS1D_23Sm100TmaWarpSpecializedILi3ELi2ELi16ELb1ELb0EEEJNS5_IJSG_SG_SG_EEENS5_IJNSS_ISG_SC_EENSS_INS5_IJNSA_ILi16EEESB_EEENS5_IJSC_NSA_ILi32EEEEEEEEEEESI_SJ_SI_SJ_NS1D_6fusion15FusionCallbacksIS1H_NS1Q_23LinCombPerRowBiasEltActINS1D_6thread4ReLuESI_fSI_SI_fLi8ELNS_15FloatRoundStyleE2EEES1I_S1P_JEEENS4_5SM1004TMEM4LOAD26SM100_TMEM_LOAD_32dp32b16xENS4_13SM90_TMA_LOADENS11_INS12_ILi1ELi4ELi3EEES15_NSS_INS5_IJS16_S1K_EEENS5_IJS1K_SC_EEEEEEENS4_39AutoVectorizingCopyWithAssumedAlignmentILi128EEENS4_14SM90_TMA_STOREES27_S29_S29_EEEvvEEEEvNT_6ParamsE,(.L_x_217 - _ZN7cutlass13device_kernelINS_4gemm6kernel13GemmUniversalIN4cute5tupleIJiiiiEEENS1_10collective13CollectiveMmaINS1_35MainloopSm100TmaUmmaWarpSpecializedILi17ELi2ELi4ENS5_IJNS4_1CILi2EEENSA_ILi1EEESC_EEEEENS5_IJNSA_ILi128EEENSA_ILi64EEESG_EEENS_6half_tENS5_IJlSC_lEEESI_SJ_NS4_8TiledMMAINS4_8MMA_AtomIJNS4_26SM100_MMA_F16BF16_2x1SM_SSISI_SI_fLi128ELi64ELNS4_4UMMA5MajorE0ELSO_0ELNSN_7ScaleInE0ELSP_0EEEEEENS4_6LayoutINS5_IJSC_SC_SC_EEENS5_IJNSA_ILi0EEESU_SU_EEEEENS5_IJNS4_10UnderscoreESX_SX_EEEEENS4_18SM100_TMA_2SM_LOADENS4_14ComposedLayoutINS4_7SwizzleILi3ELi4ELi3EEENS4_18smem_ptr_flag_bitsILi16EEENSS_INS5_IJNSA_ILi8EEESG_EEENS5_IJSG_SC_EEEEEEEvNS4_8identityES10_S1A_vS1B_EENS_8epilogue10collective18CollectiveEpilogueINS1D_23Sm100TmaWarpSpecializedILi3ELi2ELi16ELb1ELb0EEEJNS5_IJSG_SG_SG_EEENS5_IJNSS_ISG_SC_EENSS_INS5_IJNSA_ILi16EEESB_EEENS5_IJSC_NSA_ILi32EEEEEEEEEEESI_SJ_SI_SJ_NS1D_6fusion15FusionCallbacksIS1H_NS1Q_23LinCombPerRowBiasEltActINS1D_6thread4ReLuESI_fSI_SI_fLi8ELNS_15FloatRoundStyleE2EEES1I_S1P_JEEENS4_5SM1004TMEM4LOAD26SM100_TMEM_LOAD_32dp32b16xENS4_13SM90_TMA_LOADENS11_INS12_ILi1ELi4ELi3EEES15_NSS_INS5_IJS16_S1K_EEENS5_IJS1K_SC_EEEEEEENS4_39AutoVectorizingCopyWithAssumedAlignmentILi128EEENS4_14SM90_TMA_STOREES27_S29_S29_EEEvvEEEEvNT_6ParamsE)
        .other          _ZN7cutlass13device_kernelINS_4gemm6kernel13GemmUniversalIN4cute5tupleIJiiiiEEENS1_10collective13CollectiveMmaINS1_35MainloopSm100TmaUmmaWarpSpecializedILi17ELi2ELi4ENS5_IJNS4_1CILi2EEENSA_ILi1EEESC_EEEEENS5_IJNSA_ILi128EEENSA_ILi64EEESG_EEENS_6half_tENS5_IJlSC_lEEESI_SJ_NS4_8TiledMMAINS4_8MMA_AtomIJNS4_26SM100_MMA_F16BF16_2x1SM_SSISI_SI_fLi128ELi64ELNS4_4UMMA5MajorE0ELSO_0ELNSN_7ScaleInE0ELSP_0EEEEEENS4_6LayoutINS5_IJSC_SC_SC_EEENS5_IJNSA_ILi0EEESU_SU_EEEEENS5_IJNS4_10UnderscoreESX_SX_EEEEENS4_18SM100_TMA_2SM_LOADENS4_14ComposedLayoutINS4_7SwizzleILi3ELi4ELi3EEENS4_18smem_ptr_flag_bitsILi16EEENSS_INS5_IJNSA_ILi8EEESG_EEENS5_IJSG_SC_EEEEEEEvNS4_8identityES10_S1A_vS1B_EENS_8epilogue10collective18CollectiveEpilogueINS1D_23Sm100TmaWarpSpecializedILi3ELi2ELi16ELb1ELb0EEEJNS5_IJSG_SG_SG_EEENS5_IJNSS_ISG_SC_EENSS_INS5_IJNSA_ILi16EEESB_EEENS5_IJSC_NSA_ILi32EEEEEEEEEEESI_SJ_SI_SJ_NS1D_6fusion15FusionCallbacksIS1H_NS1Q_23LinCombPerRowBiasEltActINS1D_6thread4ReLuESI_fSI_SI_fLi8ELNS_15FloatRoundStyleE2EEES1I_S1P_JEEENS4_5SM1004TMEM4LOAD26SM100_TMEM_LOAD_32dp32b16xENS4_13SM90_TMA_LOADENS11_INS12_ILi1ELi4ELi3EEES15_NSS_INS5_IJS16_S1K_EEENS5_IJS1K_SC_EEEEEEENS4_39AutoVectorizingCopyWithAssumedAlignmentILi128EEENS4_14SM90_TMA_STOREES27_S29_S29_EEEvvEEEEvNT_6ParamsE,@"STO_CUDA_ENTRY STV_DEFAULT"
_ZN7cutlass13device_kernelINS_4gemm6kernel13GemmUniversalIN4cute5tupleIJiiiiEEENS1_10collective13CollectiveMmaINS1_35MainloopSm100TmaUmmaWarpSpecializedILi17ELi2ELi4ENS5_IJNS4_1CILi2EEENSA_ILi1EEESC_EEEEENS5_IJNSA_ILi128EEENSA_ILi64EEESG_EEENS_6half_tENS5_IJlSC_lEEESI_SJ_NS4_8TiledMMAINS4_8MMA_AtomIJNS4_26SM100_MMA_F16BF16_2x1SM_SSISI_SI_fLi128ELi64ELNS4_4UMMA5MajorE0ELSO_0ELNSN_7ScaleInE0ELSP_0EEEEEENS4_6LayoutINS5_IJSC_SC_SC_EEENS5_IJNSA_ILi0EEESU_SU_EEEEENS5_IJNS4_10UnderscoreESX_SX_EEEEENS4_18SM100_TMA_2SM_LOADENS4_14ComposedLayoutINS4_7SwizzleILi3ELi4ELi3EEENS4_18smem_ptr_flag_bitsILi16EEENSS_INS5_IJNSA_ILi8EEESG_EEENS5_IJSG_SC_EEEEEEEvNS4_8identityES10_S1A_vS1B_EENS_8epilogue10collective18CollectiveEpilogueINS1D_23Sm100TmaWarpSpecializedILi3ELi2ELi16ELb1ELb0EEEJNS5_IJSG_SG_SG_EEENS5_IJNSS_ISG_SC_EENSS_INS5_IJNSA_ILi16EEESB_EEENS5_IJSC_NSA_ILi32EEEEEEEEEEESI_SJ_SI_SJ_NS1D_6fusion15FusionCallbacksIS1H_NS1Q_23LinCombPerRowBiasEltActINS1D_6thread4ReLuESI_fSI_SI_fLi8ELNS_15FloatRoundStyleE2EEES1I_S1P_JEEENS4_5SM1004TMEM4LOAD26SM100_TMEM_LOAD_32dp32b16xENS4_13SM90_TMA_LOADENS11_INS12_ILi1ELi4ELi3EEES15_NSS_INS5_IJS16_S1K_EEENS5_IJS1K_SC_EEEEEEENS4_39AutoVectorizingCopyWithAssumedAlignmentILi128EEENS4_14SM90_TMA_STOREES27_S29_S29_EEEvvEEEEvNT_6ParamsE:
[----:B------:R-:W1:Y:S01]  /*0000*/  LDC R1, c[0x0][0x37c] ;  /* 0x0000df00ff017b82 */ /* 0x000e620000000800 */
[----:B------:R-:W2:Y:S01]  /*0010*/  S2R R74, SR_TID.X ;  /* 0x00000000004a7919 */ /* 0x000ea20000002100 */
[----:B------:R-:W3:Y:S06]  /*0020*/  LDCU.64 UR8, c[0x0][0x890] ;  /* 0x00011200ff0877ac */ /* 0x000eec0008000a00 */
[----:B------:R-:W4:Y:S01]  /*0030*/  S2UR UR37, SR_CgaCtaId ;  /* 0x00000000002579c3 */ /* 0x000f220000008800 */
[----:B------:R-:W-:Y:S02]  /*0040*/  PRMT R62, RZ, 0x7610, R62 ;  /* 0x00007610ff3e7816 */ /* 0x000fe4000000003e */
[----:B------:R-:W-:Y:S01]  /*0050*/  ELECT P0, URZ, PT ;  /* 0x0000000000ff782f */ /* 0x000fe20003800000 */
[----:B------:R-:W1:Y:S01]  /*0060*/  LDCU.64 UR46, c[0x0][0x358] ;  /* 0x00006b00ff2e77ac */ /* 0x000e620008000a00 */
[----:B---3--:R-:W-:-:S04]  /*0070*/  UISETP.NE.U32.AND UP0, UPT, UR8, URZ, UPT ;  /* 0x000000ff0800728c */ /* 0x008fc8000bf05070 */
[----:B------:R-:W-:Y:S02]  /*0080*/  UISETP.NE.AND.EX UP1, UPT, UR9, URZ, UPT, UP0 ;  /* 0x000000ff0900728c */ /* 0x000fe4000bf25300 */
[----:B----4-:R-:W-:Y:S02]  /*0090*/  ULOP3.LUT UR5, UR37, 0x1, URZ, 0xc0, !UPT ;  /* 0x0000000125057892 */ /* 0x010fe4000f8ec0ff */
[----:B------:R-:W-:Y:S01]  /*00a0*/  ULOP3.LUT UR4, UR37, 0x1, URZ, 0x3c, !UPT ;  /* 0x0000000125047892 */ /* 0x000fe2000f8e3cff */
[----:B--2---:R-:W-:-:S05]  /*00b0*/  SHF.R.U32.HI R68, RZ, 0x5, R74 ;  /* 0x00000005ff447819 */ /* 0x004fca000001164a */
[----:B------:R-:W2:Y:S02]  /*00c0*/  SHFL.IDX PT, R0, R68, RZ, 0x1f ;  /* 0x00001fff44007589 */ /* 0x000ea400000e0000 */
[----:B--2---:R-:W-:Y:S01]  /*00d0*/  R2UR UR10, R0 ;  /* 0x00000000000a72ca */ /* 0x004fe200000e0000 */
[----:B-1----:R-:W-:Y:S05]  /*00e0*/  BRA.U UP1, `(.L_x_0) ;  /* 0x00000001012c7547 */ /* 0x002fea000b800000 */
[----:B------:R-:W1:Y:S02]  /*00f0*/  LDCU.64 UR6, c[0x0][0x888] ;  /* 0x00011100ff0677ac */ /* 0x000e640008000a00 */
[----:B-1----:R-:W-:-:S04]  /*0100*/  UISETP.NE.U32.AND UP2, UPT, UR6, URZ, UPT ;  /* 0x000000ff0600728c */ /* 0x002fc8000bf45070 */
[----:B------:R-:W-:-:S09]  /*0110*/  UISETP.NE.AND.EX UP2, UPT, UR7, URZ, UPT, UP2 ;  /* 0x000000ff0700728c */ /* 0x000fd2000bf45320 */
[----:B------:R-:W-:Y:S05]  /*0120*/  BRA.U !UP2, `(.L_x_1) ;  /* 0x000000010a107547 */ /* 0x000fea000b800000 */
[----:B------:R-:W1:Y:S02]  /*0130*/  LDC.64 R34, c[0x0][0x888] ;  /* 0x00022200ff227b82 */ /* 0x000e640000000a00 */
[----:B-1----:R1:W5:Y:S01]  /*0140*/  LDG.E R34, desc[UR46][R34.64] ;  /* 0x0000002e22227981 */ /* 0x002362000c1e1900 */
[----:B------:R-:W-:Y:S01]  /*0150*/  HFMA2 R62, -RZ, RZ, 0, 5.9604644775390625e-08 ;  /* 0x00000001ff3e7431 */ /* 0x000fe200000001ff */
[----:B------:R-:W-:Y:S05]  /*0160*/  BRA `(.L_x_0) ;  /* 0x00000000000c7947 */ /* 0x000fea0003800000 */
.L_x_1:
[----:B------:R-:W1:Y:S01]  /*0170*/  LDCU UR6, c[0x0][0x880] ;  /* 0x00011000ff0677ac */ /* 0x000e620008000800 */
[----:B------:R-:W-:Y:S01]  /*0180*/  HFMA2 R62, -RZ, RZ, 0, 5.9604644775390625e-08 ;  /* 0x00000001ff3e7431 */ /* 0x000fe200000001ff */
[----:B-1----:R-:W-:-:S07]  /*0190*/  MOV R34, UR6 ;  /* 0x0000000600227c02 */ /* 0x002fce0008000f00 */
.L_x_0:
[----:B------:R-:W2:Y:S02]  /*01a0*/  LDCU.64 UR6, c[0x0][0x8b0] ;  /* 0x00011600ff0677ac */ /* 0x000ea40008000a00 */
[----:B--2---:R-:W-:-:S04]  /*01b0*/  UISETP.NE.U32.AND UP2, UPT, UR6, URZ, UPT ;  /* 0x000000ff0600728c */ /* 0x004fc8000bf45070 */
[----:B------:R-:W-:-:S09]  /*01c0*/  UISETP.NE.AND.EX UP2, UPT, UR7, URZ, UPT, UP2 ;  /* 0x000000ff0700728c */ /* 0x000fd2000bf45320 */
[----:B------:R-:W-:Y:S05]  /*01d0*/  BRA.U UP2, `(.L_x_2) ;  /* 0x0000000102247547 */ /* 0x000fea000b800000 */
[----:B------:R-:W2:Y:S02]  /*01e0*/  LDCU.64 UR6, c[0x0][0x8a8] ;  /* 0x00011500ff0677ac */ /* 0x000ea40008000a00 */
[----:B--2---:R-:W-:-:S04]  /*01f0*/  UISETP.NE.U32.AND UP2, UPT, UR6, URZ, UPT ;  /* 0x000000ff0600728c */ /* 0x004fc8000bf45070 */
[----:B------:R-:W-:-:S09]  /*0200*/  UISETP.NE.AND.EX UP2, UPT, UR7, URZ, UPT, UP2 ;  /* 0x000000ff0700728c */ /* 0x000fd2000bf45320 */
[----:B------:R-:W-:Y:S05]  /*0210*/  BRA.U !UP2, `(.L_x_3) ;  /* 0x000000010a0c7547 */ /* 0x000fea000b800000 */
[----:B------:R-:W2:Y:S02]  /*0220*/  LDC.64 R2, c[0x0][0x8a8] ;  /* 0x00022a00ff027b82 */ /* 0x000ea40000000a00 */
[----:B--2---:R2:W5:Y:S01]  /*0230*/  LDG.E R33, desc[UR46][R2.64] ;  /* 0x0000002e02217981 */ /* 0x004562000c1e1900 */
[----:B------:R-:W-:Y:S05]  /*0240*/  BRA `(.L_x_2) ;  /* 0x0000000000087947 */ /* 0x000fea0003800000 */
.L_x_3:
[----:B------:R-:W2:Y:S02]  /*0250*/  LDCU UR6, c[0x0][0x8a0] ;  /* 0x00011400ff0677ac */ /* 0x000ea40008000800 */
[----:B--2---:R-:W-:Y:S02]  /*0260*/  MOV R33, UR6 ;  /* 0x0000000600217c02 */ /* 0x004fe40008000f00 */
.L_x_2:
[----:B------:R-:W-:Y:S01]  /*0270*/  IMAD.U32 R0, RZ, RZ, UR10 ;  /* 0x0000000aff007e24 */ /* 0x000fe2000f8e00ff */
[----:B------:R-:W-:Y:S04]  /*0280*/  BSSY.RECONVERGENT B0, `(.L_x_4) ;  /* 0x000000c000007945 */ /* 0x000fe80003800200 */
[C---:B------:R-:W-:Y:S02]  /*0290*/  ISETP.NE.OR P2, PT, R0.reuse, 0x1, !P0 ;  /* 0x000000010000780c */ /* 0x040fe40004745670 */
[----:B------:R-:W-:-:S11]  /*02a0*/  ISETP.NE.OR P1, PT, R0, 0x3, !P0 ;  /* 0x000000030000780c */ /* 0x000fd60004725670 */
[----:B------:R-:W-:Y:S05]  /*02b0*/  @P2 BRA `(.L_x_5) ;  /* 0x0000000000202947 */ /* 0x000fea0003800000 */
[----:B------:R-:W3:Y:S02]  /*02c0*/  LDCU.64 UR6, c[0x0][0x348] ;  /* 0x00006900ff0677ac */ /* 0x000ee40008000a00 */
[----:B---3--:R-:W-:Y:S02]  /*02d0*/  UIADD3 UR12, UP3, UPT, UR6, 0x80, URZ ;  /* 0x00000080060c7890 */ /* 0x008fe4000ff7e0ff */
[----:B------:R-:W-:Y:S02]  /*02e0*/  UIADD3 UR6, UP2, UPT, UR6, 0x180, URZ ;  /* 0x0000018006067890 */ /* 0x000fe4000ff5e0ff */
[----:B------:R-:W-:Y:S02]  /*02f0*/  UIADD3.X UR13, UPT, UPT, URZ, UR7, URZ, UP3, !UPT ;  /* 0x00000007ff0d7290 */ /* 0x000fe40009ffe4ff */
[----:B------:R-:W-:-:S07]  /*0300*/  UIADD3.X UR7, UPT, UPT, URZ, UR7, URZ, UP2, !UPT ;  /* 0x00000007ff077290 */ /* 0x000fce00097fe4ff */
[----:B------:R3:W-:Y:S02]  /*0310*/  UTMACCTL.PF [UR12] ;  /* 0x000000000c0079b9 */ /* 0x0007e40008040000 */
[----:B------:R3:W-:Y:S02]  /*0320*/  UTMACCTL.PF [UR6] ;  /* 0x00000000060079b9 */ /* 0x0007e40008040000 */
[----:B---3--:R-:W-:Y:S01]  /*0330*/  NOP ;  /* 0x0000000000007918 */ /* 0x008fe20000000000 */
.L_x_5:
[----:B------:R-:W-:Y:S05]  /*0340*/  BSYNC.RECONVERGENT B0 ;  /* 0x0000000000007941 */ /* 0x000fea0003800200 */
.L_x_4:
[----:B------:R-:W-:Y:S04]  /*0350*/  BSSY.RECONVERGENT B0, `(.L_x_6) ;  /* 0x000000a000007945 */ /* 0x000fe80003800200 */
        /* <DEDUP_REMOVED lines=9> */
.L_x_7:
[----:B------:R-:W-:Y:S05]  /*03f0*/  BSYNC.RECONVERGENT B0 ;  /* 0x0000000000007941 */ /* 0x000fea0003800200 */
.L_x_6:
[----:B------:R-:W3:Y:S01]  /*0400*/  LDCU.64 UR6, c[0x0][0x888] ;  /* 0x00011100ff0677ac */ /* 0x000ee20008000a00 */
[----:B------:R-:W-:Y:S01]  /*0410*/  PLOP3.LUT P1, PT, PT, PT, UP0, 0x80, 0x8 ;  /* 0x000000000008781c */ /* 0x000fe20003f2f008 */
[----:B------:R-:W-:-:S03]  /*0420*/  UPLOP3.LUT UP5, UPT, UPT, UPT, UPT, 0x40, 0x4 ;  /* 0x000000000004789c */ /* 0x000fc60003fae870 */
[----:B------:R-:W-:Y:S01]  /*0430*/  ISETP.NE.AND.EX P1, PT, RZ, UR9, PT, P1 ;  /* 0x00000009ff007c0c */ /* 0x000fe2000bf25310 */
[----:B---3--:R-:W-:-:S04]  /*0440*/  UISETP.NE.U32.AND UP4, UPT, UR6, URZ, UPT ;  /* 0x000000ff0600728c */ /* 0x008fc8000bf85070 */
[----:B------:R-:W-:-:S06]  /*0450*/  UISETP.NE.AND.EX UP4, UPT, UR7, URZ, UPT, UP4 ;  /* 0x000000ff0700728c */ /* 0x000fcc000bf85340 */
[----:B------:R-:W-:-:S13]  /*0460*/  PLOP3.LUT P2, PT, PT, PT, UP4, 0x80, 0x8 ;  /* 0x000000000008781c */ /* 0x000fda0003f4f048 */
[----:B------:R-:W-:Y:S05]  /*0470*/  @P2 BRA P1, `(.L_x_8) ;  /* 0x0000000000142947 */ /* 0x000fea0000800000 */
[----:B------:R-:W-:Y:S01]  /*0480*/  PLOP3.LUT P2, PT, PT, PT, UP1, 0x80, 0x8 ;  /* 0x000000000008781c */ /* 0x000fe20003f4f018 */
[----:B------:R-:W-:-:S12]  /*0490*/  UPLOP3.LUT UP5, UPT, UPT, UPT, UP4, 0x40, 0x4 ;  /* 0x000000000004789c */ /* 0x000fd80003fae840 */
[----:B-----5:R-:W-:-:S13]  /*04a0*/  @!P2 FSETP.EQ.AND P1, PT, R34, RZ, PT ;  /* 0x000000ff2200a20b */ /* 0x020fda0003f22000 */
[----:B------:R-:W-:Y:S01]  /*04b0*/  @!P2 VOTEU.ANY UP0, P1 ;  /* 0x0000000000ffa886 */ /* 0x000fe20000800100 */
[----:B------:R-:W-:-:S11]  /*04c0*/  @!UP1 UPLOP3.LUT UP5, UPT, UPT, UPT, UP0, 0x80, 0x8 ;  /* 0x000000000008989c */ /* 0x000fd60003faf000 */
.L_x_8:
[----:B------:R-:W3:Y:S01]  /*04d0*/  SHFL.IDX PT, R0, R68, RZ, 0x1f ;  /* 0x00001fff44007589 */ /* 0x000ee200000e0000 */
[----:B------:R-:W-:-:S04]  /*04e0*/  UISETP.NE.AND UP0, UPT, UR10, 0x2, UPT ;  /* 0x000000020a00788c */ /* 0x000fc8000bf05270 */
[----:B------:R-:W-:Y:S02]  /*04f0*/  UISETP.EQ.AND UP1, UPT, UR5, URZ, !UP0 ;  /* 0x000000ff0500728c */ /* 0x000fe4000c722270 */
[----:B------:R-:W-:-:S04]  /*0500*/  USEL UR7, URZ, 0x1, UP0 ;  /* 0x00000001ff077887 */ /* 0x000fc80008000000 */
[----:B------:R-:W-:Y:S02]  /*0510*/  PLOP3.LUT P5, PT, P0, PT, UP1, 0x80, 0x8 ;  /* 0x000000000008781c */ /* 0x000fe400007af018 */
[----:B---3--:R-:W-:-:S13]  /*0520*/  ISETP.NE.AND P1, PT, R0, RZ, PT ;  /* 0x000000ff0000720c */ /* 0x008fda0003f25270 */
[----:B------:R-:W-:Y:S05]  /*0530*/  @P1 BRA `(.L_x_9) ;  /* 0x0000000000b81947 */ /* 0x000fea0003800000 */
[----:B------:R-:W-:Y:S01]  /*0540*/  ELECT P1, URZ, PT ;  /* 0x0000000000ff782f */ /* 0x000fe20003820000 */
[----:B------:R-:W-:-:S12]  /*0550*/  BSSY.RECONVERGENT B0, `(.L_x_9) ;  /* 0x000002c000007945 */ /* 0x000fd80003800200 */
[----:B------:R-:W-:Y:S05]  /*0560*/  @!P1 BRA `(.L_x_10) ;  /* 0x0000000000a89947 */ /* 0x000fea0003800000 */
[----:B------:R-:W-:Y:S01]  /*0570*/  UMOV UR8, 0x400 ;  /* 0x0000040000087882 */ /* 0x000fe20000000000 */
[----:B------:R-:W-:Y:S01]  /*0580*/  UMOV UR6, 0x1 ;  /* 0x0000000100067882 */ /* 0x000fe20000000000 */
[----:B------:R-:W-:Y:S02]  /*0590*/  ULEA UR8, UR37, UR8, 0x18 ;  /* 0x0000000825087291 */ /* 0x000fe4000f8ec0ff */
[----:B------:R-:W-:-:S04]  /*05a0*/  UIADD3 UR12, UPT, UPT, -UR6, 0x100000, URZ ;  /* 0x00100000060c7890 */ /* 0x000fc8000fffe1ff */
[----:B------:R-:W-:Y:S02]  /*05b0*/  USHF.L.U32 UR13, UR12, 0xb, URZ ;  /* 0x0000000b0c0d7899 */ /* 0x000fe400080006ff */
[----:B------:R-:W-:Y:S01]  /*05c0*/  USHF.L.U32 UR12, UR12, 0x1, URZ ;  /* 0x000000010c0c7899 */ /* 0x000fe200080006ff */
[----:B------:R-:W3:Y:S11]  /*05d0*/  FENCE.VIEW.ASYNC.S ;  /* 0x00000000000073c6 */ /* 0x000ef60000000000 */
[----:B---3--:R3:W4:Y:S01]  /*05e0*/  SYNCS.EXCH.64 URZ, [UR8], UR12 ;  /* 0x0000000c08ff75b2 */ /* 0x0087220008000100 */
[----:B------:R3:W1:Y:S01]  /*05f0*/  SYNCS.EXCH.64 URZ, [UR8+0x88], UR12 ;  /* 0x0000880c08ff75b2 */ /* 0x0006620008000100 */
        /* <DEDUP_REMOVED lines=31> */
[----:B------:R3:W1:Y:S02]  /*07f0*/  SYNCS.EXCH.64 URZ, [UR8+0x108], UR12 ;  /* 0x0001080c08ff75b2 */ /* 0x0006640008000100 */
[----:B---34-:R-:W-:Y:S01]  /*0800*/  NOP ;  /* 0x0000000000007918 */ /* 0x018fe20000000000 */
.L_x_10:
[----:B------:R-:W-:Y:S05]  /*0810*/  BSYNC.RECONVERGENT B0 ;  /* 0x0000000000007941 */ /* 0x000fea0003800200 */
.L_x_9:
[----:B------:R-:W3:Y:S01]  /*0820*/  SHFL.IDX PT, R0, R68, RZ, 0x1f ;  /* 0x00001fff44007589 */ /* 0x000ee200000e0000 */
[----:B------:R-:W-:Y:S01]  /*0830*/  NOP ;  /* 0x0000000000007918 */ /* 0x000fe20000000000 */
[----:B---3--:R-:W-:-:S13]  /*0840*/  ISETP.NE.AND P1, PT, R0, 0x1, PT ;  /* 0x000000010000780c */ /* 0x008fda0003f25270 */
[----:B------:R-:W-:Y:S05]  /*0850*/  @P1 BRA `(.L_x_11) ;  /* 0x00000000004c1947 */ /* 0x000fea0003800000 */
[----:B------:R-:W-:Y:S01]  /*0860*/  UMOV UR9, 0x400 ;  /* 0x0000040000097882 */ /* 0x000fe20000000000 */
[----:B------:R-:W-:Y:S01]  /*0870*/  UMOV UR8, 0x20 ;  /* 0x0000002000087882 */ /* 0x000fe20000000000 */
[----:B------:R-:W-:Y:S01]  /*0880*/  UMOV UR6, 0x80 ;  /* 0x0000008000067882 */ /* 0x000fe20000000000 */
[----:B------:R-:W-:Y:S02]  /*0890*/  ULEA UR9, UR37, UR9, 0x18 ;  /* 0x0000000925097291 */ /* 0x000fe4000f8ec0ff */
[----:B------:R-:W-:-:S04]  /*08a0*/  UIADD3 UR12, UPT, UPT, -UR8, 0x100000, URZ ;  /* 0x00100000080c7890 */ /* 0x000fc8000fffe1ff */
[----:B------:R-:W-:Y:S02]  /*08b0*/  USHF.L.U32 UR13, UR12, 0xb, URZ ;  /* 0x0000000b0c0d7899 */ /* 0x000fe400080006ff */
[----:B------:R-:W-:Y:S02]  /*08c0*/  USHF.L.U32 UR12, UR12, 0x1, URZ ;  /* 0x000000010c0c7899 */ /* 0x000fe400080006ff */
[----:B------:R-:W-:-:S04]  /*08d0*/  UIADD3 UR14, UPT, UPT, -UR6, 0x100000, URZ ;  /* 0x00100000060e7890 */ /* 0x000fc8000fffe1ff */
[----:B------:R-:W-:Y:S02]  /*08e0*/  USHF.L.U32 UR15, UR14, 0xb, URZ ;  /* 0x0000000b0e0f7899 */ /* 0x000fe400080006ff */
[----:B------:R-:W-:Y:S01]  /*08f0*/  USHF.L.U32 UR14, UR14, 0x1, URZ ;  /* 0x000000010e0e7899 */ /* 0x000fe200080006ff */
[----:B------:R-:W-:Y:S01]  /*0900*/  ELECT P1, URZ, PT ;  /* 0x0000000000ff782f */ /* 0x000fe20003820000 */
[----:B------:R-:W3:Y:S02]  /*0910*/  FENCE.VIEW.ASYNC.S ;  /* 0x00000000000073c6 */ /* 0x000ee40000000000 */
[----:B---3--:R3:W4:Y:S08]  /*0920*/  SYNCS.EXCH.64 URZ, [UR9+0x110], UR12 ;  /* 0x0001100c09ff75b2 */ /* 0x0087300008000100 */
[----:B------:R3:W1:Y:S01]  /*0930*/  SYNCS.EXCH.64 URZ, [UR9+0x128], UR14 ;  /* 0x0001280e09ff75b2 */ /* 0x0006620008000100 */
[----:B------:R3:W1:Y:S01]  /*0940*/  SYNCS.EXCH.64 URZ, [UR9+0x118], UR12 ;  /* 0x0001180c09ff75b2 */ /* 0x0006620008000100 */
[----:B------:R3:W1:Y:S01]  /*0950*/  SYNCS.EXCH.64 URZ, [UR9+0x130], UR14 ;  /* 0x0001300e09ff75b2 */ /* 0x0006620008000100 */
[----:B------:R3:W1:Y:S01]  /*0960*/  SYNCS.EXCH.64 URZ, [UR9+0x120], UR12 ;  /* 0x0001200c09ff75b2 */ /* 0x0006620008000100 */
[----:B------:R3:W1:Y:S01]  /*0970*/  SYNCS.EXCH.64 URZ, [UR9+0x138], UR14 ;  /* 0x0001380e09ff75b2 */ /* 0x0006620008000100 */
[----:B------:R-:W-:Y:S01]  /*0980*/  NOP ;  /* 0x0000000000007918 */ /* 0x000fe20000000000 */
.L_x_11:
[----:B------:R-:W2:Y:S01]  /*0990*/  SHFL.IDX PT, R0, R68, RZ, 0x1f ;  /* 0x00001fff44007589 */ /* 0x000ea200000e0000 */
[----:B------:R-:W-:Y:S01]  /*09a0*/  NOP ;  /* 0x0000000000007918 */ /* 0x000fe20000000000 */
[----:B--2---:R-:W-:-:S13]  /*09b0*/  ISETP.NE.AND P1, PT, R0, 0x3, PT ;  /* 0x000000030000780c */ /* 0x004fda0003f25270 */
[----:B------:R-:W-:Y:S05]  /*09c0*/  @P1 BRA `(.L_x_12) ;  /* 0x00000000002c1947 */ /* 0x000fea0003800000 */
[----:B------:R-:W-:Y:S01]  /*09d0*/  UMOV UR8, 0x400 ;  /* 0x0000040000087882 */ /* 0x000fe20000000000 */
[----:B------:R-:W-:Y:S01]  /*09e0*/  UMOV UR6, 0x20 ;  /* 0x0000002000067882 */ /* 0x000fe20000000000 */
[----:B------:R-:W-:Y:S02]  /*09f0*/  ULEA UR8, UR37, UR8, 0x18 ;  /* 0x0000000825087291 */ /* 0x000fe4000f8ec0ff */
[----:B---3--:R-:W-:-:S04]  /*0a00*/  UIADD3 UR12, UPT, UPT, -UR6, 0x100000, URZ ;  /* 0x00100000060c7890 */ /* 0x008fc8000fffe1ff */
[----:B------:R-:W-:Y:S02]  /*0a10*/  USHF.L.U32 UR13, UR12, 0xb, URZ ;  /* 0x0000000b0c0d7899 */ /* 0x000fe400080006ff */
[----:B------:R-:W-:Y:S01]  /*0a20*/  USHF.L.U32 UR12, UR12, 0x1, URZ ;  /* 0x000000010c0c7899 */ /* 0x000fe200080006ff */
[----:B------:R-:W-:Y:S01]  /*0a30*/  ELECT P1, URZ, PT ;  /* 0x0000000000ff782f */ /* 0x000fe20003820000 */
[----:B------:R-:W2:Y:S10]  /*0a40*/  FENCE.VIEW.ASYNC.S ;  /* 0x00000000000073c6 */ /* 0x000eb40000000000 */
[----:B--2---:R2:W3:Y:S01]  /*0a50*/  SYNCS.EXCH.64 URZ, [UR8+0x140], UR12 ;  /* 0x0001400c08ff75b2 */ /* 0x0044e20008000100 */
[----:B------:R2:W1:Y:S01]  /*0a60*/  SYNCS.EXCH.64 URZ, [UR8+0x148], UR12 ;  /* 0x0001480c08ff75b2 */ /* 0x0004620008000100 */
[----:B------:R-:W-:Y:S01]  /*0a70*/  NOP ;  /* 0x0000000000007918 */ /* 0x000fe20000000000 */
.L_x_12:
[----:B------:R-:W4:Y:S01]  /*0a80*/  SHFL.IDX PT, R0, R68, RZ, 0x1f ;  /* 0x00001fff44007589 */ /* 0x000f2200000e0000 */
[----:B------:R-:W-:Y:S01]  /*0a90*/  NOP ;  /* 0x0000000000007918 */ /* 0x000fe20000000000 */
[----:B----4-:R-:W-:-:S13]  /*0aa0*/  ISETP.NE.AND P1, PT, R0, 0x4, PT ;  /* 0x000000040000780c */ /* 0x010fda0003f25270 */
[----:B------:R-:W-:Y:S05]  /*0ab0*/  @P1 BRA `(.L_x_13) ;  /* 0x0000000000481947 */ /* 0x000fea0003800000 */
[----:B---3--:R-:W-:Y:S01]  /*0ac0*/  UMOV UR9, 0x1a0 ;  /* 0x000001a000097882 */ /* 0x008fe20000000000 */
[----:B--2---:R-:W-:Y:S01]  /*0ad0*/  UMOV UR8, 0x400 ;  /* 0x0000040000087882 */ /* 0x004fe20000000000 */
[----:B------:R-:W-:Y:S01]  /*0ae0*/  USEL UR9, UR9, 0x1e0, UP5 ;  /* 0x000001e009097887 */ /* 0x000fe2000a800000 */
        /* <DEDUP_REMOVED lines=9> */
[----:B------:R-:W2:Y:S02]  /*0b80*/  FENCE.VIEW.ASYNC.S ;  /* 0x00000000000073c6 */ /* 0x000ea40000000000 */
[----:B--2---:R4:W2:Y:S08]  /*0b90*/  SYNCS.EXCH.64 URZ, [UR8+0x150], UR12 ;  /* 0x0001500c08ff75b2 */ /* 0x0048b00008000100 */
[----:B------:R4:W3:Y:S01]  /*0ba0*/  SYNCS.EXCH.64 URZ, [UR8+0x160], UR14 ;  /* 0x0001600e08ff75b2 */ /* 0x0008e20008000100 */
[----:B------:R4:W1:Y:S01]  /*0bb0*/  SYNCS.EXCH.64 URZ, [UR8+0x158], UR12 ;  /* 0x0001580c08ff75b2 */ /* 0x0008620008000100 */
[----:B------:R4:W1:Y:S02]  /*0bc0*/  SYNCS.EXCH.64 URZ, [UR8+0x168], UR14 ;  /* 0x0001680e08ff75b2 */ /* 0x0008640008000100 */
[----:B----4-:R-:W-:Y:S01]  /*0bd0*/  NOP ;  /* 0x0000000000007918 */ /* 0x010fe20000000000 */
.L_x_13:
[----:B------:R-:W4:Y:S01]  /*0be0*/  SHFL.IDX PT, R0, R68, RZ, 0x1f ;  /* 0x00001fff44007589 */ /* 0x000f2200000e0000 */
[----:B------:R-:W-:Y:S01]  /*0bf0*/  NOP ;  /* 0x0000000000007918 */ /* 0x000fe20000000000 */
[----:B----4-:R-:W-:-:S13]  /*0c00*/  ISETP.NE.AND P1, PT, R0, 0x5, PT ;  /* 0x000000050000780c */ /* 0x010fda0003f25270 */
[----:B------:R-:W-:Y:S05]  /*0c10*/  @P1 BRA `(.L_x_14) ;  /* 0x0000000000541947 */ /* 0x000fea0003800000 */
[----:B---3--:R-:W-:Y:S01]  /*0c20*/  UMOV UR9, 0x400 ;  /* 0x0000040000097882 */ /* 0x008fe20000000000 */
[----:B--2---:R-:W-:Y:S01]  /*0c30*/  UMOV UR8, 0x1 ;  /* 0x0000000100087882 */ /* 0x004fe20000000000 */
        /* <DEDUP_REMOVED lines=13> */
[----:B------:R4:W1:Y:S01]  /*0d10*/  SYNCS.EXCH.64 URZ, [UR9+0x198], UR14 ;  /* 0x0001980e09ff75b2 */ /* 0x0008620008000100 */
[----:B------:R4:W1:Y:S01]  /*0d20*/  SYNCS.EXCH.64 URZ, [UR9+0x180], UR12 ;  /* 0x0001800c09ff75b2 */ /* 0x0008620008000100 */
[----:B------:R4:W1:Y:S01]  /*0d30*/  SYNCS.EXCH.64 URZ, [UR9+0x1a0], UR14 ;  /* 0x0001a00e09ff75b2 */ /* 0x0008620008000100 */
[----:B------:R4:W1:Y:S01]  /*0d40*/  SYNCS.EXCH.64 URZ, [UR9+0x188], UR12 ;  /* 0x0001880c09ff75b2 */ /* 0x0008620008000100 */
[----:B------:R4:W1:Y:S02]  /*0d50*/  SYNCS.EXCH.64 URZ, [UR9+0x1a8], UR14 ;  /* 0x0001a80e09ff75b2 */ /* 0x0008640008000100 */
[----:B----4-:R-:W-:Y:S01]  /*0d60*/  NOP ;  /* 0x0000000000007918 */ /* 0x010fe20000000000 */
.L_x_14:
[----:B------:R-:W4:Y:S01]  /*0d70*/  SHFL.IDX PT, R0, R68, RZ, 0x1f ;  /* 0x00001fff44007589 */ /* 0x000f2200000e0000 */
[----:B------:R-:W-:Y:S01]  /*0d80*/  ISETP.NE.OR P0, PT, RZ, UR10, !P0 ;  /* 0x0000000aff007c0c */ /* 0x000fe2000c705670 */
[----:B------:R-:W-:Y:S01]  /*0d90*/  NOP ;  /* 0x0000000000007918 */ /* 0x000fe20000000000 */
[----:B----4-:R-:W-:-:S13]  /*0da0*/  ISETP.NE.AND P1, PT, R0, 0x3, PT ;  /* 0x000000030000780c */ /* 0x010fda0003f25270 */
[----:B------:R-:W-:Y:S05]  /*0db0*/  @P1 BRA `(.L_x_15) ;  /* 0x0000000000341947 */ /* 0x000fea0003800000 */
[----:B--2---:R-:W-:Y:S01]  /*0dc0*/  UMOV UR8, 0x400 ;  /* 0x0000040000087882 */ /* 0x004fe20000000000 */
[----:B------:R-:W-:Y:S01]  /*0dd0*/  UMOV UR6, 0x20 ;  /* 0x0000002000067882 */ /* 0x000fe20000000000 */
[----:B------:R-:W-:Y:S02]  /*0de0*/  ULEA UR8, UR37, UR8, 0x18 ;  /* 0x0000000825087291 */ /* 0x000fe4000f8ec0ff */
[----:B---3--:R-:W-:-:S04]  /*0df0*/  UIADD3 UR12, UPT, UPT, -UR6, 0x100000, URZ ;  /* 0x00100000060c7890 */ /* 0x008fc8000fffe1ff */
[----:B------:R-:W-:Y:S02]  /*0e00*/  USHF.L.U32 UR13, UR12, 0xb, URZ ;  /* 0x0000000b0c0d7899 */ /* 0x000fe400080006ff */
[----:B------:R-:W-:Y:S01]  /*0e10*/  USHF.L.U32 UR12, UR12, 0x1, URZ ;  /* 0x000000010c0c7899 */ /* 0x000fe200080006ff */
[----:B------:R-:W-:Y:S01]  /*0e20*/  ELECT P1, URZ, PT ;  /* 0x0000000000ff782f */ /* 0x000fe20003820000 */
[----:B------:R-:W2:Y:S10]  /*0e30*/  FENCE.VIEW.ASYNC.S ;  /* 0x00000000000073c6 */ /* 0x000eb40000000000 */
[----:B--2---:R4:W2:Y:S01]  /*0e40*/  SYNCS.EXCH.64 URZ, [UR8+0x1b0], UR12 ;  /* 0x0001b00c08ff75b2 */ /* 0x0048a20008000100 */
[----:B------:R4:W3:Y:S01]  /*0e50*/  SYNCS.EXCH.64 URZ, [UR8+0x1c0], UR12 ;  /* 0x0001c00c08ff75b2 */ /* 0x0008e20008000100 */
[----:B------:R4:W1:Y:S01]  /*0e60*/  SYNCS.EXCH.64 URZ, [UR8+0x1b8], UR12 ;  /* 0x0001b80c08ff75b2 */ /* 0x0008620008000100 */
[----:B------:R4:W1:Y:S02]  /*0e70*/  SYNCS.EXCH.64 URZ, [UR8+0x1c8], UR12 ;  /* 0x0001c80c08ff75b2 */ /* 0x0008640008000100 */
[----:B----4-:R-:W-:Y:S01]  /*0e80*/  NOP ;  /* 0x0000000000007918 */ /* 0x010fe20000000000 */
.L_x_15:
[----:B------:R-:W-:Y:S01]  /*0e90*/  VOTEU.ALL UP0, P0 ;  /* 0x0000000000ff7886 */ /* 0x000fe20000000000 */
[----:B--2---:R-:W2:Y:S01]  /*0ea0*/  LDCU UR8, c[0x0][0x36c] ;  /* 0x00006d80ff0877ac */ /* 0x004ea20008000800 */
[----:B------:R-:W-:Y:S01]  /*0eb0*/  NOP ;  /* 0x0000000000007918 */ /* 0x000fe20000000000 */
[----:B------:R-:W-:Y:S01]  /*0ec0*/  LOP3.LUT R2, R74, 0x1f, RZ, 0xc0, !PT ;  /* 0x0000001f4a027812 */ /* 0x000fe200078ec0ff */
[----:B---3--:R-:W-:Y:S01]  /*0ed0*/  UMOV UR12, 0x20 ;  /* 0x00000020000c7882 */ /* 0x008fe20000000000 */
[----:B------:R-:W-:Y:S01]  /*0ee0*/  @!UP0 UMOV UR6, 0x400 ;  /* 0x0000040000068882 */ /* 0x000fe20000000000 */
[----:B------:R-:W-:-:S04]  /*0ef0*/  @!UP0 UIADD3 UR12, UPT, UPT, -UR12, 0x100000, URZ ;  /* 0x001000000c0c8890 */ /* 0x000fc8000fffe1ff */
[----:B------:R-:W-:Y:S02]  /*0f00*/  @!UP0 USHF.L.U32 UR13, UR12, 0xb, URZ ;  /* 0x0000000b0c0d8899 */ /* 0x000fe400080006ff */
[----:B------:R-:W-:Y:S02]  /*0f10*/  @!UP0 USHF.L.U32 UR12, UR12, 0x1, URZ ;  /* 0x000000010c0c8899 */ /* 0x000fe400080006ff */
[----:B------:R-:W-:Y:S01]  /*0f20*/  @!UP0 ULEA UR6, UR37, UR6, 0x18 ;  /* 0x0000000625068291 */ /* 0x000fe2000f8ec0ff */
[----:B------:R-:W-:Y:S01]  /*0f30*/  VOTEU.ALL UP0, P0 ;  /* 0x0000000000ff7886 */ /* 0x000fe20000000000 */
[----:B------:R-:W-:Y:S01]  /*0f40*/  UISETP.NE.AND UP3, UPT, UR10, URZ, UPT ;  /* 0x000000ff0a00728c */ /* 0x000fe2000bf65270 */
[----:B------:R-:W3:Y:S09]  /*0f50*/  FENCE.VIEW.ASYNC.S ;  /* 0x00000000000073c6 */ /* 0x000ef20000000000 */
[----:B---3--:R3:W4:Y:S01]  /*0f60*/  @!UP0 SYNCS.EXCH.64 URZ, [UR6+0x1d0], UR12 ;  /* 0x0001d00c06ff85b2 */ /* 0x0087220008000100 */
[----:B--2---:R-:W-:-:S09]  /*0f70*/  UISETP.EQ.U32.AND UP0, UPT, UR8, 0x1, UPT ;  /* 0x000000010800788c */ /* 0x004fd2000bf02070 */
[----:B------:R-:W-:Y:S05]  /*0f80*/  BRA.U !UP0, `(.L_x_16) ;  /* 0x0000000108087547 */ /* 0x000fea000b800000 */
[----:B-1--4-:R-:W-:Y:S01]  /*0f90*/  UCGABAR_ARV ;  /* 0x00000000000079c7 */ /* 0x012fe20008000000 */
[----:B------:R-:W-:Y:S05]  /*0fa0*/  BRA `(.L_x_17) ;  /* 0x0000000000047947 */ /* 0x000fea0003800000 */
.L_x_16:
[----:B-1--4-:R-:W-:Y:S01]  /*0fb0*/  NOP ;  /* 0x0000000000007918 */ /* 0x012fe20000000000 */
.L_x_17:
[----:B------:R-:W1:Y:S01]  /*0fc0*/  S2R R15, SR_CTAID.Y ;  /* 0x00000000000f7919 */ /* 0x000e620000002600 */
[----:B------:R-:W-:-:S05]  /*0fd0*/  CS2R.32 R61, SR_CgaSize ;  /* 0x00000000003d7805 */ /* 0x000fca0000008a00 */
[----:B------:R-:W-:-:S05]  /*0fe0*/  IMAD R61, R61, -0xa0, RZ ;  /* 0xffffff603d3d7824 */ /* 0x000fca00078e02ff */
[----:B---3--:R-:W-:-:S14]  /*0ff0*/  R2UR UR6, R61 ;  /* 0x000000003d0672ca */ /* 0x008fdc00000e0000 */
[----:B------:R-:W2:Y:S01]  /*1000*/  LDCU UR6, c[0x0][UR6+0x2b4] ;  /* 0x00005680060677ac */ /* 0x000ea20008000800 */
[----:B------:R-:W-:-:S05]  /*1010*/  CS2R.32 R0, SR_CgaSize ;  /* 0x0000000000007805 */ /* 0x000fca0000008a00 */
[----:B------:R-:W-:-:S06]  /*1020*/  IMAD R0, R0, -0xa0, RZ ;  /* 0xffffff6000007824 */ /* 0x000fcc00078e02ff */
[----:B------:R-:W3:Y:S01]  /*1030*/  LDC R0, c[0x0][R0+0x2a4] ;  /* 0x0000a90000007b82 */ /* 0x000ee20000000800 */
[----:B------:R-:W-:Y:S01]  /*1040*/  PRMT R10, RZ, 0x7610, R10 ;  /* 0x00007610ff0a7816 */ /* 0x000fe2000000000a */
[----:B------:R-:W4:Y:S01]  /*1050*/  S2R R3, SR_CTAID.X ;  /* 0x0000000000037919 */ /* 0x000f220000002500 */
[----:B------:R-:W-:-:S05]  /*1060*/  CS2R.32 R61, SR_CgaSize ;  /* 0x00000000003d7805 */ /* 0x000fca0000008a00 */
[----:B------:R-:W-:-:S05]  /*1070*/  IMAD R61, R61, -0xa0, RZ ;  /* 0xffffff603d3d7824 */ /* 0x000fca00078e02ff */
[----:B------:R-:W-:-:S14]  /*1080*/  R2UR UR8, R61 ;  /* 0x000000003d0872ca */ /* 0x000fdc00000e0000 */
[----:B------:R-:W3:Y:S01]  /*1090*/  LDCU UR8, c[0x0][UR8+0x2b0] ;  /* 0x00005600080877ac */ /* 0x000ee20008000800 */
[----:B------:R-:W-:Y:S01]  /*10a0*/  UISETP.NE.AND UP1, UPT, UR10, 0x2, UPT ;  /* 0x000000020a00788c */ /* 0x000fe2000bf25270 */
[----:B------:R-:W2:Y:S01]  /*10b0*/  LDC R11, c[0x0][0xb24] ;  /* 0x0002c900ff0b7b82 */ /* 0x000ea20000000800 */
[----:B------:R-:W-:-:S05]  /*10c0*/  CS2R.32 R4, SR_CgaSize ;  /* 0x0000000000047805 */ /* 0x000fca0000008a00 */
[----:B------:R-:W-:-:S06]  /*10d0*/  IMAD R4, R4, -0xa0, RZ ;  /* 0xffffff6004047824 */ /* 0x000fcc00078e02ff */
[----:B------:R-:W3:Y:S08]  /*10e0*/  LDC R4, c[0x0][R4+0x2a0] ;  /* 0x0000a80004047b82 */ /* 0x000ef00000000800 */
[----:B------:R-:W3:Y:S01]  /*10f0*/  LDC R28, c[0x0][0xb24] ;  /* 0x0002c900ff1c7b82 */ /* 0x000ee20000000800 */
[----:B-1----:R-:W-:-:S07]  /*1100*/  I2FP.F32.U32 R60, R15 ;  /* 0x0000000f003c7245 */ /* 0x002fce0000201000 */
[----:B------:R-:W1:Y:S01]  /*1110*/  S2UR UR36, SR_CTAID.Z ;  /* 0x00000000002479c3 */ /* 0x000e620000002700 */
[----:B--2---:R-:W-:Y:S01]  /*1120*/  ISETP.GE.AND P0, PT, R11, 0x1, PT ;  /* 0x000000010b00780c */ /* 0x004fe20003f06270 */
[----:B----4-:R-:W-:Y:S01]  /*1130*/  IMAD.MOV.U32 R14, RZ, RZ, R3 ;  /* 0x000000ffff0e7224 */ /* 0x010fe200078e0003 */
[----:B------:R-:W-:Y:S01]  /*1140*/  I2FP.F32.U32 R61, R3 ;  /* 0x00000003003d7245 */ /* 0x000fe20000201000 */
[----:B------:R-:W-:Y:S01]  /*1150*/  FMUL R60, R60, UR6 ;  /* 0x000000063c3c7c20 */ /* 0x000fe20008400000 */
[----:B------:R-:W2:Y:S03]  /*1160*/  LDCU UR6, c[0x0][0xb30] ;  /* 0x00016600ff0677ac */ /* 0x000ea60008000800 */
[----:B---3--:R-:W-:Y:S02]  /*1170*/  FMUL R61, R61, UR8 ;  /* 0x000000083d3d7c20 */ /* 0x008fe40008400000 */
[----:B------:R-:W3:Y:S08]  /*1180*/  F2I.U32.TRUNC.NTZ R60, R60 ;  /* 0x0000003c003c7305 */ /* 0x000ef0000020f000 */
[----:B------:R-:W4:Y:S01]  /*1190*/  F2I.U32.TRUNC.NTZ R61, R61 ;  /* 0x0000003d003d7305 */ /* 0x000f22000020f000 */
[----:B--2---:R-:W-:Y:S01]  /*11a0*/  UISETP.NE.AND UP2, UPT, UR6, 0x1, UPT ;  /* 0x000000010600788c */ /* 0x004fe2000bf45270 */
[----:B---3--:R-:W-:-:S05]  /*11b0*/  IADD3 R60, PT, PT, -R60, RZ, RZ ;  /* 0x000000ff3c3c7210 */ /* 0x008fca0007ffe1ff */
[----:B------:R-:W-:Y:S01]  /*11c0*/  IMAD R60, R0, R60, R15 ;  /* 0x0000003c003c7224 */ /* 0x000fe200078e020f */
[----:B------:R-:W-:Y:S01]  /*11d0*/  PRMT R0, RZ, 0x7610, R0 ;  /* 0x00007610ff007816 */ /* 0x000fe20000000000 */
[----:B----4-:R-:W-:-:S04]  /*11e0*/  IMAD.MOV R61, RZ, RZ, -R61 ;  /* 0x000000ffff3d7224 */ /* 0x010fc800078e0a3d */
[----:B------:R-:W-:Y:S01]  /*11f0*/  IMAD R61, R4, R61, R3 ;  /* 0x0000003d043d7224 */ /* 0x000fe200078e0203 */
[----:B-1----:R-:W-:Y:S06]  /*1200*/  BRA.U UP3, `(.L_x_18) ;  /* 0x0000000103247547 */ /* 0x002fec000b800000 */
[----:B------:R-:W-:Y:S01]  /*1210*/  ISETP.NE.AND P1, PT, R60, RZ, PT ;  /* 0x000000ff3c00720c */ /* 0x000fe20003f25270 */
[----:B------:R-:W-:Y:S01]  /*1220*/  IMAD.MOV.U32 R0, RZ, RZ, 0x3 ;  /* 0x00000003ff007424 */ /* 0x000fe200078e00ff */
[C---:B------:R-:W-:Y:S02]  /*1230*/  LOP3.LUT R4, R61.reuse, 0xfffffffe, RZ, 0xc0, !PT ;  /* 0xfffffffe3d047812 */ /* 0x040fe400078ec0ff */
[----:B------:R-:W-:Y:S02]  /*1240*/  ISETP.LT.U32.OR P1, PT, R61, 0x2, !P1 ;  /* 0x000000023d00780c */ /* 0x000fe40004f21470 */
[----:B------:R-:W-:Y:S02]  /*1250*/  SHF.L.U32 R0, R0, R4, RZ ;  /* 0x0000000400007219 */ /* 0x000fe400000006ff */
[----:B------:R-:W-:Y:S02]  /*1260*/  SEL R6, RZ, 0x1, !P1 ;  /* 0x00000001ff067807 */ /* 0x000fe40004800000 */
[----:B------:R-:W-:-:S05]  /*1270*/  SEL R5, RZ, 0x2, !P1 ;  /* 0x00000002ff057807 */ /* 0x000fca0004800000 */
[----:B------:R-:W-:-:S05]  /*1280*/  IMAD.IADD R5, R6, 0x1, R5 ;  /* 0x0000000106057824 */ /* 0x000fca00078e0205 */
[----:B------:R-:W-:Y:S02]  /*1290*/  PRMT R10, R5, 0x7610, R10 ;  /* 0x00007610050a7816 */ /* 0x000fe4000000000a */
.L_x_18:
[----:B------:R-:W-:Y:S05]  /*12a0*/  @!P0 BRA `(.L_x_19) ;  /* 0x0000000000b88947 */ /* 0x000fea0003800000 */
[----:B------:R-:W1:Y:S01]  /*12b0*/  LDC.64 R6, c[0x0][0xb18] ;  /* 0x0002c600ff067b82 */ /* 0x000e620000000a00 */
[----:B------:R-:W-:-:S07]  /*12c0*/  ISETP.NE.AND P0, PT, R11, 0x1, PT ;  /* 0x000000010b00780c */ /* 0x000fce0003f05270 */
[----:B------:R-:W2:Y:S08]  /*12d0*/  LDC R14, c[0x0][0xb0c] ;  /* 0x0002c300ff0e7b82 */ /* 0x000eb00000000800 */
[----:B------:R-:W3:Y:S08]  /*12e0*/  LDC R16, c[0x0][0x370] ;  /* 0x0000dc00ff107b82 */ /* 0x000ef00000000800 */
[----:B------:R-:W4:Y:S01]  /*12f0*/  LDC R13, c[0x0][0x374] ;  /* 0x0000dd00ff0d7b82 */ /* 0x000f220000000800 */
[----:B-1----:R-:W-:-:S07]  /*1300*/  ISETP.NE.AND P1, PT, R6, 0x1, PT ;  /* 0x000000010600780c */ /* 0x002fce0003f25270 */
[----:B------:R-:W3:Y:S01]  /*1310*/  LDC.64 R8, c[0x0][0xb10] ;  /* 0x0002c400ff087b82 */ /* 0x000ee20000000a00 */
[----:B--2---:R-:W-:-:S07]  /*1320*/  ISETP.NE.AND P2, PT, R14, 0x1, PT ;  /* 0x000000010e00780c */ /* 0x004fce0003f45270 */
[----:B------:R-:W1:Y:S08]  /*1330*/  LDC R12, c[0x0][0xb20] ;  /* 0x0002c800ff0c7b82 */ /* 0x000e700000000800 */
[----:B------:R-:W2:Y:S01]  /*1340*/  LDC.64 R4, c[0x0][0xb28] ;  /* 0x0002ca00ff047b82 */ /* 0x000ea20000000a00 */
[----:B----4-:R-:W-:-:S04]  /*1350*/  IMAD.HI.U32 R17, R13, R7, RZ ;  /* 0x000000070d117227 */ /* 0x010fc800078e00ff */
[----:B------:R-:W-:-:S04]  /*1360*/  IMAD.HI.U32 R7, R15, R7, RZ ;  /* 0x000000070f077227 */ /* 0x000fc800078e00ff */
[----:B---3--:R-:W-:-:S05]  /*1370*/  IMAD.HI.U32 R18, R16, R8, RZ ;  /* 0x0000000810127227 */ /* 0x008fca00078e00ff */
[-C--:B------:R-:W-:Y:S01]  /*1380*/  @P2 SHF.R.U32.HI R16, RZ, R9.reuse, R18 ;  /* 0x00000009ff102219 */ /* 0x080fe20000011612 */
[----:B------:R-:W-:Y:S01]  /*1390*/  IMAD.HI.U32 R18, R3, R8, RZ ;  /* 0x0000000803127227 */ /* 0x000fe200078e00ff */
[-C--:B-1----:R-:W-:Y:S02]  /*13a0*/  @P1 SHF.R.U32.HI R13, RZ, R12.reuse, R17 ;  /* 0x0000000cff0d1219 */ /* 0x082fe40000011611 */
[----:B------:R-:W-:Y:S02]  /*13b0*/  SHF.R.U32.HI R7, RZ, R12, R7 ;  /* 0x0000000cff077219 */ /* 0x000fe40000011607 */
[----:B------:R-:W-:Y:S02]  /*13c0*/  SHF.R.U32.HI R18, RZ, R9, R18 ;  /* 0x00000009ff127219 */ /* 0x000fe40000011612 */
[----:B------:R-:W-:Y:S01]  /*13d0*/  SEL R7, R15, R7, !P1 ;  /* 0x000000070f077207 */ /* 0x000fe20004800000 */
[----:B--2---:R-:W-:Y:S01]  /*13e0*/  IMAD.HI.U32 R17, R13, R4, RZ ;  /* 0x000000040d117227 */ /* 0x004fe200078e00ff */
[----:B------:R-:W-:-:S03]  /*13f0*/  SEL R18, R3, R18, !P2 ;  /* 0x0000001203127207 */ /* 0x000fc60005000000 */
[----:B------:R-:W-:Y:S01]  /*1400*/  IMAD.HI.U32 R8, R16, R4, RZ ;  /* 0x0000000410087227 */ /* 0x000fe200078e00ff */
[----:B------:R-:W-:-:S04]  /*1410*/  @P0 SHF.R.U32.HI R13, RZ, R5, R17 ;  /* 0x00000005ff0d0219 */ /* 0x000fc80000011611 */
[----:B------:R-:W-:Y:S01]  /*1420*/  @P0 SHF.R.U32.HI R16, RZ, R5, R8 ;  /* 0x00000005ff100219 */ /* 0x000fe20000011608 */
[----:B------:R-:W-:-:S04]  /*1430*/  IMAD R13, R13, R11, RZ ;  /* 0x0000000b0d0d7224 */ /* 0x000fc800078e02ff */
[----:B------:R-:W-:Y:S01]  /*1440*/  IMAD R8, R16, R11, RZ ;  /* 0x0000000b10087224 */ /* 0x000fe200078e02ff */
[----:B------:R-:W-:-:S04]  /*1450*/  ISETP.GE.AND P1, PT, R7, R13, PT ;  /* 0x0000000d0700720c */ /* 0x000fc80003f26270 */
[----:B------:R-:W-:Y:S01]  /*1460*/  ISETP.GE.OR P1, PT, R18, R8, P1 ;  /* 0x000000081200720c */ /* 0x000fe20000f26670 */
[----:B------:R-:W-:-:S05]  /*1470*/  IMAD.HI.U32 R8, R7, R4, RZ ;  /* 0x0000000407087227 */ /* 0x000fca00078e00ff */
[----:B------:R-:W-:-:S04]  /*1480*/  SHF.R.U32.HI R8, RZ, R5, R8 ;  /* 0x00000005ff087219 */ /* 0x000fc80000011608 */
[----:B------:R-:W-:-:S03]  /*1490*/  SEL R8, R7, R8, !P0 ;  /* 0x0000000807087207 */ /* 0x000fc60004000000 */
[----:B------:R-:W-:Y:S01]  /*14a0*/  @!P1 IMAD.HI.U32 R9, R18, R4, RZ ;  /* 0x0000000412099227 */ /* 0x000fe200078e00ff */
[----:B------:R-:W-:-:S04]  /*14b0*/  IADD3 R4, PT, PT, -R8, RZ, RZ ;  /* 0x000000ff08047210 */ /* 0x000fc80007ffe1ff */
[----:B------:R-:W-:Y:S01]  /*14c0*/  @!P1 SHF.R.U32.HI R5, RZ, R5, R9 ;  /* 0x00000005ff059219 */ /* 0x000fe20000011609 */
[----:B------:R-:W-:Y:S01]  /*14d0*/  IMAD R4, R11, R4, R7 ;  /* 0x000000040b047224 */ /* 0x000fe200078e0207 */
[----:B------:R-:W-:Y:S02]  /*14e0*/  IADD3 R9, PT, PT, -R7, RZ, RZ ;  /* 0x000000ff07097210 */ /* 0x000fe40007ffe1ff */
[----:B------:R-:W-:-:S03]  /*14f0*/  @!P1 SEL R5, R18, R5, !P0 ;  /* 0x0000000512059207 */ /* 0x000fc60004000000 */
[----:B------:R-:W-:Y:S02]  /*1500*/  IMAD R9, R6, R9, R15 ;  /* 0x0000000906097224 */ /* 0x000fe400078e020f */
[--C-:B------:R-:W-:Y:S02]  /*1510*/  @!P1 IMAD.IADD R8, R8, 0x1, -R5.reuse ;  /* 0x0000000108089824 */ /* 0x100fe400078e0a05 */
[----:B------:R-:W-:Y:S01]  /*1520*/  @!P1 IMAD R5, R4, R16, R5 ;  /* 0x0000001004059224 */ /* 0x000fe200078e0205 */
[----:B------:R-:W-:Y:S01]  /*1530*/  IADD3 R4, PT, PT, -R18, RZ, RZ ;  /* 0x000000ff12047210 */ /* 0x000fe20007ffe1ff */
[----:B------:R-:W-:Y:S02]  /*1540*/  @!P1 IMAD R7, R8, R11, R18 ;  /* 0x0000000b08079224 */ /* 0x000fe400078e0212 */
[----:B------:R-:W-:Y:S02]  /*1550*/  @!P1 IMAD.MOV.U32 R18, RZ, RZ, R5 ;  /* 0x000000ffff129224 */ /* 0x000fe400078e0005 */
[----:B------:R-:W-:-:S02]  /*1560*/  IMAD R4, R14, R4, R3 ;  /* 0x000000040e047224 */ /* 0x000fc400078e0203 */
[----:B------:R-:W-:Y:S02]  /*1570*/  IMAD R15, R7, R6, R9 ;  /* 0x00000006070f7224 */ /* 0x000fe400078e0209 */
[----:B------:R-:W-:Y:S02]  /*1580*/  IMAD R14, R18, R14, R4 ;  /* 0x0000000e120e7224 */ /* 0x000fe400078e0204 */
.L_x_19:
[----:B------:R-:W-:Y:S05]  /*1590*/  BRA.U UP2, `(.L_x_20) ;  /* 0x0000000102407547 */ /* 0x000fea000b800000 */
[----:B------:R-:W1:Y:S08]  /*15a0*/  LDC.64 R6, c[0x0][0xb10] ;  /* 0x0002c400ff067b82 */ /* 0x000e700000000a00 */
[----:B------:R-:W2:Y:S08]  /*15b0*/  LDC.64 R4, c[0x0][0xb18] ;  /* 0x0002c600ff047b82 */ /* 0x000eb00000000a00 */
[----:B------:R-:W3:Y:S08]  /*15c0*/  LDC R8, c[0x0][0xb20] ;  /* 0x0002c800ff087b82 */ /* 0x000ef00000000800 */
[----:B------:R-:W4:Y:S01]  /*15d0*/  LDC R9, c[0x0][0xb0c] ;  /* 0x0002c300ff097b82 */ /* 0x000f220000000800 */
[----:B-1----:R-:W-:-:S05]  /*15e0*/  IMAD.HI.U32 R6, R14, R6, RZ ;  /* 0x000000060e067227 */ /* 0x002fca00078e00ff */
[----:B------:R-:W-:Y:S01]  /*15f0*/  SHF.R.U32.HI R6, RZ, R7, R6 ;  /* 0x00000007ff067219 */ /* 0x000fe20000011606 */
[----:B--2---:R-:W-:Y:S01]  /*1600*/  IMAD.HI.U32 R5, R15, R5, RZ ;  /* 0x000000050f057227 */ /* 0x004fe200078e00ff */
[----:B------:R-:W-:-:S04]  /*1610*/  ISETP.NE.AND P0, PT, R4, 0x1, PT ;  /* 0x000000010400780c */ /* 0x000fc80003f05270 */
[----:B---3--:R-:W-:-:S04]  /*1620*/  SHF.R.U32.HI R5, RZ, R8, R5 ;  /* 0x00000008ff057219 */ /* 0x008fc80000011605 */
[----:B------:R-:W-:Y:S02]  /*1630*/  SEL R5, R15, R5, !P0 ;  /* 0x000000050f057207 */ /* 0x000fe40004000000 */
[----:B----4-:R-:W-:-:S04]  /*1640*/  ISETP.NE.AND P1, PT, R9, 0x1, PT ;  /* 0x000000010900780c */ /* 0x010fc80003f25270 */
[----:B------:R-:W-:-:S05]  /*1650*/  SEL R7, R14, R6, !P1 ;  /* 0x000000060e077207 */ /* 0x000fca0004800000 */
[----:B------:R-:W-:Y:S02]  /*1660*/  IMAD.IADD R6, R5, 0x1, -R7 ;  /* 0x0000000105067824 */ /* 0x000fe400078e0a07 */
[----:B------:R-:W-:Y:S02]  /*1670*/  IMAD.IADD R5, R7, 0x1, -R5 ;  /* 0x0000000107057824 */ /* 0x000fe400078e0a05 */
[----:B------:R-:W-:Y:S02]  /*1680*/  IMAD R14, R6, R9, R14 ;  /* 0x00000009060e7224 */ /* 0x000fe400078e020e */
[----:B------:R-:W-:Y:S02]  /*1690*/  IMAD R15, R5, R4, R15 ;  /* 0x00000004050f7224 */ /* 0x000fe400078e020f */
.L_x_20:
[----:B------:R-:W-:Y:S05]  /*16a0*/  BRA.U !UP0, `(.L_x_21) ;  /* 0x00000001080c7547 */ /* 0x000fea000b800000 */
[----:B------:R-:W-:Y:S01]  /*16b0*/  UCGABAR_WAIT ;  /* 0x0000000000007dc7 */ /* 0x000fe20008000000 */
[----:B------:R-:W-:Y:S01]  /*16c0*/  CCTL.IVALL ;  /* 0x00000000ff00798f */ /* 0x000fe20002000000 */
[----:B------:R-:W-:Y:S05]  /*16d0*/  BRA `(.L_x_22) ;  /* 0x0000000000047947 */ /* 0x000fea0003800000 */
.L_x_21:
[----:B------:R-:W-:Y:S06]  /*16e0*/  BAR.SYNC.DEFER_BLOCKING 0x0 ;  /* 0x0000000000007b1d */ /* 0x000fec0000010000 */
.L_x_22:
[----:B------:R-:W-:Y:S05]  /*16f0*/  BRA.U UP1, `(.L_x_23) ;  /* 0x0000001901847547 */ /* 0x000fea000b800000 */
[----:B------:R-:W1:Y:S01]  /*1700*/  LDCU UR15, c[0x0][0x38c] ;  /* 0x00007180ff0f77ac */ /* 0x000e620008000800 */
[----:B------:R-:W2:Y:S01]  /*1710*/  LDC R8, c[0x0][0x370] ;  /* 0x0000dc00ff087b82 */ /* 0x000ea20000000800 */
[C---:B------:R-:W-:Y:S02]  /*1720*/  IMAD.SHL.U32 R19, R3.reuse, 0x20, RZ ;  /* 0x0000002003137824 */ /* 0x040fe400078e00ff */
[----:B------:R-:W-:Y:S01]  /*1730*/  HFMA2 R17, -RZ, RZ, 0, 5.9604644775390625e-08 ;  /* 0x00000001ff117431 */ /* 0x000fe200000001ff */
[----:B------:R-:W-:Y:S01]  /*1740*/  UISETP.NE.AND UP1, UPT, UR10, URZ, UPT ;  /* 0x000000ff0a00728c */ /* 0x000fe2000bf25270 */
[----:B------:R-:W-:Y:S01]  /*1750*/  ISETP.NE.AND P4, PT, R2, RZ, P5 ;  /* 0x000000ff0200720c */ /* 0x000fe20002f85270 */
[----:B------:R-:W-:Y:S01]  /*1760*/  IMAD.SHL.U32 R18, R3, 0x40, RZ ;  /* 0x0000004003127824 */ /* 0x000fe200078e00ff */
[----:B------:R-:W-:Y:S01]  /*1770*/  CS2R R12, SRZ ;  /* 0x00000000000c7805 */ /* 0x000fe2000001ff00 */
[----:B------:R-:W-:Y:S01]  /*1780*/  IMAD.MOV.U32 R16, RZ, RZ, RZ ;  /* 0x000000ffff107224 */ /* 0x000fe200078e00ff */
[----:B------:R-:W3:Y:S01]  /*1790*/  LDC R0, c[0x0][0x374] ;  /* 0x0000dd00ff007b82 */ /* 0x000ee20000000800 */
[----:B------:R-:W-:Y:S01]  /*17a0*/  MOV R11, 0x1 ;  /* 0x00000001000b7802 */ /* 0x000fe20000000f00 */
[----:B------:R-:W4:Y:S01]  /*17b0*/  LDCU.64 UR24, c[0x0][0x348] ;  /* 0x00006900ff1877ac */ /* 0x000f220008000a00 */
[----:B------:R-:W-:Y:S01]  /*17c0*/  LOP3.LUT R19, R19, 0x20, RZ, 0xc0, !PT ;  /* 0x0000002013137812 */ /* 0x000fe200078ec0ff */
[----:B------:R-:W-:Y:S01]  /*17d0*/  USEL UR7, UR7, 0x2, UP1 ;  /* 0x0000000207077887 */ /* 0x000fe20008800000 */
[----:B------:R-:W-:Y:S01]  /*17e0*/  UMOV UR13, URZ ;  /* 0x000000ff000d7c82 */ /* 0x000fe20008000000 */
[----:B-1----:R-:W-:-:S04]  /*17f0*/  UIADD3 UR4, UPT, UPT, UR15, 0x3f, URZ ;  /* 0x0000003f0f047890 */ /* 0x002fc8000fffe0ff */
[----:B------:R-:W-:-:S04]  /*1800*/  USHF.R.S32.HI UR22, URZ, 0x1f, UR4 ;  /* 0x0000001fff167899 */ /* 0x000fc80008011404 */
[----:B------:R-:W-:Y:S02]  /*1810*/  ULEA.HI UR22, UR22, UR4, URZ, 0x6 ;  /* 0x0000000416167291 */ /* 0x000fe4000f8f30ff */
[----:B------:R-:W-:Y:S02]  /*1820*/  UIADD3 UR4, UPT, UPT, UR15, -0x1, URZ ;  /* 0xffffffff0f047890 */ /* 0x000fe4000fffe0ff */
[----:B------:R-:W-:Y:S02]  /*1830*/  USHF.R.S32.HI UR22, URZ, 0x6, UR22 ;  /* 0x00000006ff167899 */ /* 0x000fe40008011416 */
[----:B------:R-:W-:Y:S02]  /*1840*/  UISETP.GE.U32.AND UP2, UPT, UR4, -0x7f, UPT ;  /* 0xffffff810400788c */ /* 0x000fe4000bf46070 */
[----:B------:R-:W-:Y:S02]  /*1850*/  UISETP.LT.U32.AND UP0, UPT, UR22, 0x11, UPT ;  /* 0x000000111600788c */ /* 0x000fe4000bf01070 */
[----:B------:R-:W-:-:S02]  /*1860*/  UIADD3 UR15, UPT, UPT, UR15, 0x7e, URZ ;  /* 0x0000007e0f0f7890 */ /* 0x000fc4000fffe0ff */
[----:B------:R-:W-:-:S04]  /*1870*/  USEL UR21, UR22, 0x11, UP0 ;  /* 0x0000001116157887 */ /* 0x000fc80008000000 */
[----:B------:R-:W-:Y:S02]  /*1880*/  UIADD3 UR6, UPT, UPT, UR21, -0x1, URZ ;  /* 0xffffffff15067890 */ /* 0x000fe4000fffe0ff */
[----:B------:R-:W-:Y:S02]  /*1890*/  @UP2 UIADD3 UR6, UPT, UPT, UR21, URZ, URZ ;  /* 0x000000ff15062290 */ /* 0x000fe4000fffe0ff */
[----:B------:R-:W-:Y:S02]  /*18a0*/  UIADD3 UR14, UPT, UPT, UR22, -UR21, URZ ;  /* 0x80000015160e7290 */ /* 0x000fe4000fffe0ff */
[----:B------:R-:W-:Y:S02]  /*18b0*/  UIADD3 UR5, UPT, UPT, UR6, 0x1, URZ ;  /* 0x0000000106057890 */ /* 0x000fe4000fffe0ff */
[----:B--2-4-:R-:W-:-:S12]  /*18c0*/  UIADD3 UR6, UPT, UPT, -UR6, URZ, URZ ;  /* 0x000000ff06067290 */ /* 0x014fd8000fffe1ff */
.L_x_43:
[----:B------:R-:W-:Y:S01]  /*18d0*/  UISETP.NE.AND UP0, UPT, UR37, URZ, UPT ;  /* 0x000000ff2500728c */ /* 0x000fe2000bf05270 */
[----:B------:R-:W1:Y:S08]  /*18e0*/  S2UR UR37, SR_CgaCtaId ;  /* 0x00000000002579c3 */ /* 0x000e700000008800 */
[----:B------:R-:W-:Y:S05]  /*18f0*/  BRA.U UP0, `(.L_x_24) ;  /* 0x0000000100347547 */ /* 0x000fea000b800000 */
[----:B------:R-:W2:Y:S01]  /*1900*/  S2R R2, SR_CgaCtaId ;  /* 0x0000000000027919 */ /* 0x000ea20000008800 */
[----:B------:R-:W-:-:S04]  /*1910*/  MOV R3, 0x400 ;  /* 0x0000040000037802 */ /* 0x000fc80000000f00 */
[----:B--2---:R-:W-:Y:S02]  /*1920*/  LEA R2, R2, R3, 0x18 ;  /* 0x0000000302027211 */ /* 0x004fe400078ec0ff */
[----:B------:R-:W-:-:S03]  /*1930*/  SHF.L.U32 R3, R11, 0x1f, RZ ;  /* 0x0000001f0b037819 */ /* 0x000fc600000006ff */
[----:B------:R-:W-:-:S04]  /*1940*/  IMAD R2, R12, 0x8, R2 ;  /* 0x000000080c027824 */ /* 0x000fc800078e0202 */
[----:B------:R-:W2:Y:S02]  /*1950*/  SYNCS.PHASECHK.TRANS64.TRYWAIT P0, [R2+URZ+0x1c0], R3 ;  /* 0x0001c003020075a7 */ /* 0x000ea400080011ff */
[----:B--2---:R-:W-:Y:S05]  /*1960*/  @!P0 BRA `(.L_x_25) ;  /* 0x0000006400f08947 */ /* 0x004fea0003800000 */
.L_x_149:
[----:B------:R-:W-:Y:S01]  /*1970*/  VIADD R12, R12, 0x1 ;  /* 0x000000010c0c7836 */ /* 0x000fe20000000000 */
[----:B------:R2:W-:Y:S04]  /*1980*/  SYNCS.ARRIVE.TRANS64.A1T0 RZ, [R2+URZ+0x1b0], RZ ;  /* 0x0001b0ff02ff79a7 */ /* 0x0005e800081000ff */
[----:B------:R-:W-:-:S04]  /*1990*/  ISETP.NE.AND P0, PT, R12, 0x2, PT ;  /* 0x000000020c00780c */ /* 0x000fc80003f05270 */
[----:B------:R-:W-:Y:S02]  /*19a0*/  SEL R12, R12, RZ, P0 ;  /* 0x000000ff0c0c7207 */ /* 0x000fe40000000000 */
[----:B--2---:R-:W-:-:S04]  /*19b0*/  SEL R2, RZ, 0x1, P0 ;  /* 0x00000001ff027807 */ /* 0x004fc80000000000 */
[----:B------:R-:W-:-:S07]  /*19c0*/  LOP3.LUT R11, R11, R2, RZ, 0x3c, !PT ;  /* 0x000000020b0b7212 */ /* 0x000fce00078e3cff */
.L_x_24:
[----:B------:R-:W-:Y:S01]  /*19d0*/  UMOV UR4, 0x400 ;  /* 0x0000040000047882 */ /* 0x000fe20000000000 */
[----:B------:R-:W-:Y:S01]  /*19e0*/  SHF.L.U32 R2, R17, 0x1f, RZ ;  /* 0x0000001f11027819 */ /* 0x000fe200000006ff */
[----:B-1----:R-:W-:Y:S01]  /*19f0*/  ULEA UR4, UR37, UR4, 0x18 ;  /* 0x0000000425047291 */ /* 0x002fe2000f8ec0ff */
[----:B------:R-:W-:Y:S01]  /*1a00*/  R2UR UR35, R18 ;  /* 0x00000000122372ca */ /* 0x000fe200000e0000 */
[----:B------:R-:W-:Y:S01]  /*1a10*/  UISETP.GE.U32.AND UP0, UPT, UR15, 0x7f, UPT ;  /* 0x0000007f0f00788c */ /* 0x000fe2000bf06070 */
[----:B------:R-:W-:Y:S01]  /*1a20*/  R2UR UR11, R19 ;  /* 0x00000000130b72ca */ /* 0x000fe200000e0000 */
[----:B------:R-:W-:Y:S01]  /*1a30*/  ULEA UR8, UR13, UR4, 0x3 ;  /* 0x000000040d087291 */ /* 0x000fe2000f8e18ff */
[----:B------:R-:W-:-:S08]  /*1a40*/  UMOV UR23, URZ ;  /* 0x000000ff00177c82 */ /* 0x000fd00008000000 */
[----:B------:R1:W2:Y:S01]  /*1a50*/  SYNCS.PHASECHK.TRANS64.TRYWAIT P0, [UR8+0x88], R2 ;  /* 0x00008802ff0075a7 */ /* 0x0002a20008001108 */
[----:B------:R-:W-:-:S13]  /*1a60*/  R2UR UR8, R15 ;  /* 0x000000000f0872ca */ /* 0x000fda00000e0000 */
[----:B------:R-:W-:Y:S01]  /*1a70*/  ULEA UR11, UR8, UR11, 0x6 ;  /* 0x0000000b080b7291 */ /* 0x000fe2000f8e30ff */
[----:B-1----:R-:W-:-:S05]  /*1a80*/  LEA.HI R2, R14, R14, RZ, 0x1 ;  /* 0x0000000e0e027211 */ /* 0x002fca00078f08ff */
[----:B------:R-:W-:-:S05]  /*1a90*/  IMAD.SHL.U32 R2, R2, 0x40, RZ ;  /* 0x0000004002027824 */ /* 0x000fca00078e00ff */
[----:B------:R-:W-:-:S04]  /*1aa0*/  LOP3.LUT R2, R2, 0xffffff80, RZ, 0xc0, !PT ;  /* 0xffffff8002027812 */ /* 0x000fc800078ec0ff */
[----:B------:R-:W-:-:S13]  /*1ab0*/  R2UR UR9, R2 ;  /* 0x00000000020972ca */ /* 0x000fda00000e0000 */
[----:B------:R-:W-:Y:S01]  /*1ac0*/  ULOP3.LUT UR35, UR9, 0x40, UR35, 0xf8, !UPT ;  /* 0x0000004009237892 */ /* 0x000fe2000f8ef823 */
[----:B------:R-:W-:Y:S11]  /*1ad0*/  BRA.U !UP0, `(.L_x_26) ;  /* 0x0000000108c07547 */ /* 0x000ff6000b800000 */
[----:B------:R-:W-:Y:S01]  /*1ae0*/  UMOV UR16, UR6 ;  /* 0x0000000600107c82 */ /* 0x000fe20008000000 */
[----:B------:R-:W-:Y:S01]  /*1af0*/  UMOV UR17, UR13 ;  /* 0x0000000d00117c82 */ /* 0x000fe20008000000 */
[----:B------:R-:W-:-:S05]  /*1b00*/  UMOV UR34, URZ ;  /* 0x000000ff00227c82 */ /* 0x000fca0008000000 */
.L_x_32:
[----:B------:R-:W-:Y:S01]  /*1b10*/  ULEA UR33, UR17, UR4, 0x3 ;  /* 0x0000000411217291 */ /* 0x000fe2000f8e18ff */
[----:B------:R-:W-:Y:S01]  /*1b20*/  @P5 MOV R3, 0x6000 ;  /* 0x0000600000035802 */ /* 0x000fe20000000f00 */
[----:B-12-4-:R-:W-:Y:S10]  /*1b30*/  @P0 BRA `(.L_x_27) ;  /* 0x00000000000c0947 */ /* 0x016ff40003800000 */
[----:B------:R-:W-:-:S04]  /*1b40*/  SHF.L.U32 R4, R17, 0x1f, RZ ;  /* 0x0000001f11047819 */ /* 0x000fc800000006ff */
[----:B------:R-:W1:Y:S02]  /*1b50*/  SYNCS.PHASECHK.TRANS64.TRYWAIT P0, [UR33+0x88], R4 ;  /* 0x00008804ff0075a7 */ /* 0x000e640008001121 */
[----:B-1----:R-:W-:Y:S05]  /*1b60*/  @!P0 BRA `(.L_x_28) ;  /* 0x0000006400848947 */ /* 0x002fea0003800000 */
.L_x_27:
[----:B------:R2:W-:Y:S01]  /*1b70*/  @P5 SYNCS.ARRIVE.TRANS64 RZ, [UR33], R3 ;  /* 0x00000003ffff59a7 */ /* 0x0005e20008000021 */
[----:B------:R-:W-:Y:S02]  /*1b80*/  ULOP3.LUT UR8, UR7, 0x2, URZ, 0xfc, !UPT ;  /* 0x0000000207087892 */ /* 0x000fe4000f8efcff */
[----:B------:R-:W-:Y:S02]  /*1b90*/  UIADD3 UR16, UPT, UPT, UR16, 0x1, URZ ;  /* 0x0000000110107890 */ /* 0x000fe4000fffe0ff */
[----:B------:R-:W-:Y:S02]  /*1ba0*/  UISETP.NE.AND UP0, UPT, UR8, 0x2, UPT ;  /* 0x000000020800788c */ /* 0x000fe4000bf05270 */
[----:B------:R-:W-:-:S07]  /*1bb0*/  UISETP.NE.AND UP2, UPT, UR16, 0x1, UPT ;  /* 0x000000011000788c */ /* 0x000fce000bf45270 */
[----:B------:R-:W-:Y:S05]  /*1bc0*/  BRA.U UP0, `(.L_x_29) ;  /* 0x0000000100047547 */ /* 0x000fea000b800000 */
[----:B------:R-:W-:Y:S05]  /*1bd0*/  BPT.TRAP 0x1 ;  /* 0x000000040000795c */ /* 0x000fea0000300000 */
.L_x_29:
[----:B------:R-:W-:Y:S04]  /*1be0*/  BSSY.RECONVERGENT B0, `(.L_x_30) ;  /* 0x0000003000007945 */ /* 0x000fe80003800200 */
[----:B------:R-:W-:Y:S05]  /*1bf0*/  @!P4 BRA `(.L_x_31) ;  /* 0x000000000004c947 */ /* 0x000fea0003800000 */
[----:B------:R-:W-:Y:S05]  /*1c00*/  BPT.TRAP 0x1 ;  /* 0x000000040000795c */ /* 0x000fea0000300000 */
.L_x_31:
[----:B------:R-:W-:Y:S05]  /*1c10*/  BSYNC.RECONVERGENT B0 ;  /* 0x0000000000007941 */ /* 0x000fea0003800200 */
.L_x_30:
[----:B------:R-:W-:Y:S02]  /*1c20*/  UIADD3 UR13, UPT, UPT, UR17, 0x1, URZ ;  /* 0x00000001110d7890 */ /* 0x000fe4000fffe0ff */
[----:B------:R-:W-:Y:S02]  /*1c30*/  ULEA UR32, UR17, UR4, 0xd ;  /* 0x0000000411207291 */ /* 0x000fe4000f8e68ff */
[----:B------:R-:W-:Y:S02]  /*1c40*/  UISETP.NE.AND UP0, UPT, UR13, 0x11, UPT ;  /* 0x000000110d00788c */ /* 0x000fe4000bf05270 */
[----:B------:R-:W-:Y:S02]  /*1c50*/  UIADD3 UR28, UP1, UPT, UR24, 0x80, URZ ;  /* 0x00000080181c7890 */ /* 0x000fe4000ff3e0ff */
[----:B------:R-:W-:Y:S02]  /*1c60*/  USEL UR9, URZ, 0x1, UP0 ;  /* 0x00000001ff097887 */ /* 0x000fe40008000000 */
[----:B------:R-:W-:-:S02]  /*1c70*/  USEL UR13, UR13, URZ, UP0 ;  /* 0x000000ff0d0d7287 */ /* 0x000fc40008000000 */
[----:B------:R-:W-:Y:S02]  /*1c80*/  UIADD3 UR26, UP0, UPT, UR24, 0x180, URZ ;  /* 0x00000180181a7890 */ /* 0x000fe4000ff1e0ff */
[----:B------:R-:W-:Y:S01]  /*1c90*/  ULEA UR8, UR13, UR4, 0x3 ;  /* 0x000000040d087291 */ /* 0x000fe2000f8e18ff */
[----:B------:R-:W-:Y:S01]  /*1ca0*/  LOP3.LUT R17, R17, UR9, RZ, 0x3c, !PT ;  /* 0x0000000911117c12 */ /* 0x000fe2000f8e3cff */
[----:B------:R-:W-:Y:S02]  /*1cb0*/  ULOP3.LUT UR33, UR33, 0xfefffff8, URZ, 0xc0, !UPT ;  /* 0xfefffff821217892 */ /* 0x000fe4000f8ec0ff */
[----:B------:R-:W-:Y:S01]  /*1cc0*/  UIADD3.X UR29, UPT, UPT, URZ, UR25, URZ, UP1, !UPT ;  /* 0x00000019ff1d7290 */ /* 0x000fe20008ffe4ff */
[----:B-1----:R-:W-:Y:S01]  /*1cd0*/  SHF.L.U32 R2, R17, 0x1f, RZ ;  /* 0x0000001f11027819 */ /* 0x002fe200000006ff */
[----:B------:R-:W-:Y:S02]  /*1ce0*/  UIADD3 UR32, UPT, UPT, UR32, 0x3400, URZ ;  /* 0x0000340020207890 */ /* 0x000fe4000fffe0ff */
[----:B------:R-:W-:Y:S01]  /*1cf0*/  UIADD3.X UR27, UPT, UPT, URZ, UR25, URZ, UP0, !UPT ;  /* 0x00000019ff1b7290 */ /* 0x000fe200087fe4ff */
[----:B------:R1:W4:Y:S01]  /*1d00*/  SYNCS.PHASECHK.TRANS64.TRYWAIT P0, [UR8+0x88], R2 ;  /* 0x00008802ff0075a7 */ /* 0x0003220008001108 */
[----:B------:R-:W-:Y:S01]  /*1d10*/  ULEA UR8, UR17, UR4, 0xc ;  /* 0x0000000411087291 */ /* 0x000fe2000f8e60ff */
[----:B------:R-:W-:Y:S01]  /*1d20*/  UMOV UR18, 0x0 ;  /* 0x0000000000127882 */ /* 0x000fe20000000000 */
[----:B------:R-:W-:-:S02]  /*1d30*/  UMOV UR19, 0x10000000 ;  /* 0x1000000000137882 */ /* 0x000fc40000000000 */
[----:B------:R-:W-:Y:S01]  /*1d40*/  UIADD3 UR8, UPT, UPT, UR8, 0x25400, URZ ;  /* 0x0002540008087890 */ /* 0x000fe2000fffe0ff */
[----:B------:R2:W-:Y:S01]  /*1d50*/  UTMALDG.3D.2CTA [UR32], [UR28], desc[UR18] ;  /* 0x000012201c0075b4 */ /* 0x0005e20008211000 */
[----:B------:R-:W-:Y:S01]  /*1d60*/  UMOV UR10, UR34 ;  /* 0x00000022000a7c82 */ /* 0x000fe20008000000 */
[----:B------:R-:W-:Y:S01]  /*1d70*/  UMOV UR12, UR36 ;  /* 0x00000024000c7c82 */ /* 0x000fe20008000000 */
[----:B------:R-:W-:Y:S01]  /*1d80*/  UMOV UR9, UR33 ;  /* 0x0000002100097c82 */ /* 0x000fe20008000000 */
[----:B------:R-:W-:Y:S01]  /*1d90*/  UMOV UR23, UR5 ;  /* 0x0000000500177c82 */ /* 0x000fe20008000000 */
[----:B------:R-:W-:-:S03]  /*1da0*/  UMOV UR17, UR13 ;  /* 0x0000000d00117c82 */ /* 0x000fc60008000000 */
[----:B------:R1:W-:Y:S01]  /*1db0*/  UTMALDG.3D.2CTA [UR8], [UR26], desc[UR18] ;  /* 0x000012081a0075b4 */ /* 0x0003e20008211000 */
[----:B--2---:R-:W-:Y:S01]  /*1dc0*/  UIADD3 UR34, UPT, UPT, UR34, 0x40, URZ ;  /* 0x0000004022227890 */ /* 0x004fe2000fffe0ff */
[----:B------:R-:W-:Y:S11]  /*1dd0*/  BRA.U UP2, `(.L_x_32) ;  /* 0xfffffffd024c7547 */ /* 0x000ff6000b83ffff */
.L_x_26:
[----:B--2-4-:R-:W-:Y:S01]  /*1de0*/  PLOP3.LUT P0, PT, PT, PT, UP5, 0x80, 0x8 ;  /* 0x000000000008781c */ /* 0x014fe20003f0f058 */
[----:B-1----:R-:W-:Y:S01]  /*1df0*/  ULEA UR8, UR13, UR4, 0x3 ;  /* 0x000000040d087291 */ /* 0x002fe2000f8e18ff */
[----:B------:R-:W-:Y:S01]  /*1e00*/  SHF.L.U32 R2, R17, 0x1f, RZ ;  /* 0x0000001f11027819 */ /* 0x000fe200000006ff */
[----:B------:R-:W-:-:S10]  /*1e10*/  UISETP.GT.AND UP0, UPT, UR22, UR21, UPT ;  /* 0x000000151600728c */ /* 0x000fd4000bf04270 */
[----:B------:R-:W-:Y:S01]  /*1e20*/  @!P0 SYNCS.ARRIVE.TRANS64.A1T0 RZ, [UR4+0x148], RZ ;  /* 0x000148ffffff89a7 */ /* 0x000fe20008100004 */
[----:B------:R1:W2:Y:S01]  /*1e30*/  SYNCS.PHASECHK.TRANS64.TRYWAIT P0, [UR8+0x88], R2 ;  /* 0x00008802ff0075a7 */ /* 0x0002a20008001108 */
[----:B------:R-:W-:Y:S05]  /*1e40*/  BRA.U !UP0, `(.L_x_33) ;  /* 0x0000000108c07547 */ /* 0x000fea000b800000 */
[----:B------:R-:W-:Y:S01]  /*1e50*/  UIADD3 UR26, UPT, UPT, UR14, UR23, URZ ;  /* 0x000000170e1a7290 */ /* 0x000fe2000fffe0ff */
[----:B------:R-:W-:-:S11]  /*1e60*/  UMOV UR27, UR13 ;  /* 0x0000000d001b7c82 */ /* 0x000fd60008000000 */
.L_x_39:
[----:B------:R-:W-:Y:S01]  /*1e70*/  ULEA UR17, UR27, UR4, 0x3 ;  /* 0x000000041b117291 */ /* 0x000fe2000f8e18ff */
[----:B--2---:R-:W-:Y:S01]  /*1e80*/  @P5 MOV R3, 0x6000 ;  /* 0x0000600000035802 */ /* 0x004fe20000000f00 */
[----:B-12---:R-:W-:Y:S10]  /*1e90*/  @P0 BRA `(.L_x_34) ;  /* 0x00000000000c0947 */ /* 0x006ff40003800000 */
[----:B------:R-:W-:-:S04]  /*1ea0*/  SHF.L.U32 R4, R17, 0x1f, RZ ;  /* 0x0000001f11047819 */ /* 0x000fc800000006ff */
[----:B------:R-:W2:Y:S02]  /*1eb0*/  SYNCS.PHASECHK.TRANS64.TRYWAIT P0, [UR17+0x88], R4 ;  /* 0x00008804ff0075a7 */ /* 0x000ea40008001111 */
[----:B--2---:R-:W-:Y:S05]  /*1ec0*/  @!P0 BRA `(.L_x_35) ;  /* 0x0000006000c48947 */ /* 0x004fea0003800000 */
.L_x_34:
[----:B------:R2:W-:Y:S01]  /*1ed0*/  @P5 SYNCS.ARRIVE.TRANS64 RZ, [UR17], R3 ;  /* 0x00000003ffff59a7 */ /* 0x0005e20008000011 */
[----:B------:R-:W-:-:S04]  /*1ee0*/  ULOP3.LUT UR8, UR7, 0x2, URZ, 0xfc, !UPT ;  /* 0x0000000207087892 */ /* 0x000fc8000f8efcff */
[----:B------:R-:W-:-:S09]  /*1ef0*/  UISETP.NE.AND UP0, UPT, UR8, 0x2, UPT ;  /* 0x000000020800788c */ /* 0x000fd2000bf05270 */
[----:B------:R-:W-:Y:S05]  /*1f00*/  BRA.U UP0, `(.L_x_36) ;  /* 0x0000000100047547 */ /* 0x000fea000b800000 */
[----:B------:R-:W-:Y:S05]  /*1f10*/  BPT.TRAP 0x1 ;  /* 0x000000040000795c */ /* 0x000fea0000300000 */
.L_x_36:
[----:B------:R-:W-:Y:S04]  /*1f20*/  BSSY.RECONVERGENT B0, `(.L_x_37) ;  /* 0x0000003000007945 */ /* 0x000fe80003800200 */
[----:B------:R-:W-:Y:S05]  /*1f30*/  @!P4 BRA `(.L_x_38) ;  /* 0x000000000004c947 */ /* 0x000fea0003800000 */
[----:B------:R-:W-:Y:S05]  /*1f40*/  BPT.TRAP 0x1 ;  /* 0x000000040000795c */ /* 0x000fea0000300000 */
.L_x_38:
[----:B------:R-:W-:Y:S05]  /*1f50*/  BSYNC.RECONVERGENT B0 ;  /* 0x0000000000007941 */ /* 0x000fea0003800200 */
.L_x_37:
        /* <DEDUP_REMOVED lines=9> */
[----:B------:R-:W-:Y:S02]  /*1ff0*/  USHF.L.U32 UR18, UR23, 0x6, URZ ;  /* 0x0000000617127899 */ /* 0x000fe400080006ff */
[----:B------:R-:W-:Y:S01]  /*2000*/  ULOP3.LUT UR17, UR17, 0xfefffff8, URZ, 0xc0, !UPT ;  /* 0xfefffff811117892 */ /* 0x000fe2000f8ec0ff */
[----:B-1----:R-:W-:Y:S01]  /*2010*/  SHF.L.U32 R2, R17, 0x1f, RZ ;  /* 0x0000001f11027819 */ /* 0x002fe200000006ff */
[----:B------:R-:W-:Y:S02]  /*2020*/  UIADD3 UR16, UPT, UPT, UR16, 0x3400, URZ ;  /* 0x0000340010107890 */ /* 0x000fe4000fffe0ff */
[----:B------:R-:W-:Y:S01]  /*2030*/  UIADD3.X UR33, UPT, UPT, URZ, UR25, URZ, UP1, !UPT ;  /* 0x00000019ff217290 */ /* 0x000fe20008ffe4ff */
[----:B------:R4:W1:Y:S01]  /*2040*/  SYNCS.PHASECHK.TRANS64.TRYWAIT P0, [UR8+0x88], R2 ;  /* 0x00008802ff0075a7 */ /* 0x0008620008001108 */
[----:B------:R-:W-:-:S02]  /*2050*/  ULEA UR8, UR27, UR4, 0xc ;  /* 0x000000041b087291 */ /* 0x000fc4000f8e60ff */
[----:B------:R-:W-:Y:S02]  /*2060*/  UIADD3.X UR31, UPT, UPT, URZ, UR25, URZ, UP0, !UPT ;  /* 0x00000019ff1f7290 */ /* 0x000fe400087fe4ff */
[----:B------:R-:W-:Y:S01]  /*2070*/  UIADD3 UR8, UPT, UPT, UR8, 0x25400, URZ ;  /* 0x0002540008087890 */ /* 0x000fe2000fffe0ff */
[----:B------:R-:W-:Y:S01]  /*2080*/  UMOV UR28, 0x0 ;  /* 0x00000000001c7882 */ /* 0x000fe20000000000 */
[----:B------:R-:W-:Y:S01]  /*2090*/  UMOV UR29, 0x10000000 ;  /* 0x10000000001d7882 */ /* 0x000fe20000000000 */
[----:B------:R-:W-:Y:S01]  /*20a0*/  UMOV UR19, UR35 ;  /* 0x0000002300137c82 */ /* 0x000fe20008000000 */
[----:B------:R-:W-:Y:S01]  /*20b0*/  UMOV UR20, UR36 ;  /* 0x0000002400147c82 */ /* 0x000fe20008000000 */
[----:B------:R-:W-:Y:S01]  /*20c0*/  UMOV UR12, UR36 ;  /* 0x00000024000c7c82 */ /* 0x000fe20008000000 */
[----:B------:R-:W-:Y:S01]  /*20d0*/  UMOV UR9, UR17 ;  /* 0x0000001100097c82 */ /* 0x000fe20008000000 */
[----:B------:R-:W-:Y:S01]  /*20e0*/  UMOV UR10, UR18 ;  /* 0x00000012000a7c82 */ /* 0x000fe20008000000 */
[----:B------:R4:W-:Y:S01]  /*20f0*/  UTMALDG.3D.2CTA [UR16], [UR32], desc[UR28] ;  /* 0x00001c10200075b4 */ /* 0x0009e20008211000 */
[----:B------:R-:W-:Y:S01]  /*2100*/  UIADD3 UR23, UPT, UPT, UR23, 0x1, URZ ;  /* 0x0000000117177890 */ /* 0x000fe2000fffe0ff */
[----:B------:R-:W-:-:S03]  /*2110*/  UMOV UR27, UR13 ;  /* 0x0000000d001b7c82 */ /* 0x000fc60008000000 */
[----:B------:R-:W-:Y:S01]  /*2120*/  UISETP.NE.AND UP0, UPT, UR23, UR26, UPT ;  /* 0x0000001a1700728c */ /* 0x000fe2000bf05270 */
[----:B------:R4:W-:Y:S08]  /*2130*/  UTMALDG.3D.2CTA [UR8], [UR30], desc[UR28] ;  /* 0x00001c081e0075b4 */ /* 0x0009f00008211000 */
[----:B----4-:R-:W-:Y:S05]  /*2140*/  BRA.U UP0, `(.L_x_39) ;  /* 0xfffffffd00487547 */ /* 0x010fea000b83ffff */
.L_x_33:
[C---:B-1----:R-:W-:Y:S01]  /*2150*/  LEA R2, R16.reuse, UR4, 0x3 ;  /* 0x0000000410027c11 */ /* 0x042fe2000f8e18ff */
[----:B------:R-:W-:Y:S01]  /*2160*/  NOP ;  /* 0x0000000000007918 */ /* 0x000fe20000000000 */
[----:B--2---:R-:W-:Y:S02]  /*2170*/  SHF.L.U32 R3, R13, 0x1f, RZ ;  /* 0x0000001f0d037819 */ /* 0x004fe400000006ff */
[----:B------:R-:W-:Y:S02]  /*2180*/  LEA R4, R16, UR4, 0x4 ;  /* 0x0000000410047c11 */ /* 0x000fe4000f8e20ff */
[----:B------:R-:W1:Y:S02]  /*2190*/  SYNCS.PHASECHK.TRANS64.TRYWAIT P0, [R2+URZ+0x150], R3 ;  /* 0x00015003020075a7 */ /* 0x000e6400080011ff */
[----:B-1----:R-:W-:Y:S05]  /*21a0*/  @!P0 BRA `(.L_x_40) ;  /* 0x0000006000248947 */ /* 0x002fea0003800000 */
.L_x_152:
[----:B------:R-:W2:Y:S01]  /*21b0*/  LDS.128 R4, [R4+0x1e0] ;  /* 0x0001e00004047984 */ /* 0x000ea20000000c00 */
[----:B------:R-:W-:Y:S01]  /*21c0*/  ISETP.GE.AND P0, PT, R28, 0x1, PT ;  /* 0x000000011c00780c */ /* 0x000fe20003f06270 */
[----:B-1----:R-:W-:Y:S01]  /*21d0*/  VIADD R2, R2, 0x160 ;  /* 0x0000016002027836 */ /* 0x002fe20000000000 */
[----:B------:R-:W-:Y:S01]  /*21e0*/  @!PT LDS RZ, [RZ] ;  /* 0x00000000fffff984 */ /* 0x000fe20000000800 */
[----:B------:R-:W-:Y:S01]  /*21f0*/  @!PT LDS RZ, [RZ] ;  /* 0x00000000fffff984 */ /* 0x000fe20000000800 */
[----:B------:R-:W-:Y:S01]  /*2200*/  @!PT LDS RZ, [RZ] ;  /* 0x00000000fffff984 */ /* 0x000fe20000000800 */
[----:B------:R-:W-:Y:S01]  /*2210*/  @!PT LDS RZ, [RZ] ;  /* 0x00000000fffff984 */ /* 0x000fe20000000800 */
[----:B------:R1:W-:Y:S06]  /*2220*/  MEMBAR.ALL.CTA ;  /* 0x0000000000007992 */ /* 0x0003ec0000008000 */
[----:B-1----:R-:W1:Y:S01]  /*2230*/  FENCE.VIEW.ASYNC.S ;  /* 0x00000000000073c6 */ /* 0x002e620000000000 */
[----:B------:R-:W-:-:S04]  /*2240*/  PRMT R2, RZ, 0x654, R2 ;  /* 0x00000654ff027816 */ /* 0x000fc80000000002 */
[----:B-1----:R1:W-:Y:S01]  /*2250*/  SYNCS.ARRIVE.TRANS64.RED.A1T0 RZ, [R2+URZ], RZ ;  /* 0x000000ff02ff79a7 */ /* 0x0023e200081004ff */
[----:B--2---:R-:W-:-:S13]  /*2260*/  LOP3.LUT P2, RZ, R6, 0x1, RZ, 0xc0, !PT ;  /* 0x0000000106ff7812 */ /* 0x004fda000784c0ff */
[----:B------:R-:W-:Y:S01]  /*2270*/  @P2 SHF.R.U32.HI R3, RZ, 0x10, R5 ;  /* 0x00000010ff032819 */ /* 0x000fe20000011605 */
[----:B------:R-:W-:Y:S01]  /*2280*/  VOTEU.ANY UP0, P2 ;  /* 0x0000000000ff7886 */ /* 0x000fe20001000100 */
[----:B------:R-:W-:Y:S02]  /*2290*/  @P2 MOV R10, R4 ;  /* 0x00000004000a2202 */ /* 0x000fe40000000f00 */
[----:B------:R-:W-:Y:S02]  /*22a0*/  @P2 R2UR.BROADCAST UR8, R3 ;  /* 0x00000000030822ca */ /* 0x000fe400008e0000 */
[----:B------:R-:W-:-:S11]  /*22b0*/  @P2 LOP3.LUT R9, R5, 0xffff, RZ, 0xc0, !PT ;  /* 0x0000ffff05092812 */ /* 0x000fd600078ec0ff */
[----:B------:R-:W-:Y:S01]  /*22c0*/  @UP0 UMOV UR36, UR8 ;  /* 0x0000000800240c82 */ /* 0x000fe20008000000 */
[----:B-1----:R-:W-:Y:S05]  /*22d0*/  @!P0 BRA `(.L_x_41) ;  /* 0x0000000000b88947 */ /* 0x002fea0003800000 */
[----:B------:R-:W3:Y:S01]  /*22e0*/  LDC.64 R4, c[0x0][0xb18] ;  /* 0x0002c600ff047b82 */ /* 0x000ee20000000a00 */
[----:B------:R-:W-:-:S07]  /*22f0*/  ISETP.NE.AND P3, PT, R28, 0x1, PT ;  /* 0x000000011c00780c */ /* 0x000fce0003f65270 */
[----:B------:R-:W1:Y:S08]  /*2300*/  LDC.64 R6, c[0x0][0xb10] ;  /* 0x0002c400ff067b82 */ /* 0x000e700000000a00 */
[----:B------:R-:W2:Y:S08]  /*2310*/  LDC R14, c[0x0][0xb20] ;  /* 0x0002c800ff0e7b82 */ /* 0x000eb00000000800 */
[----:B------:R-:W4:Y:S01]  /*2320*/  LDC R15, c[0x0][0xb0c] ;  /* 0x0002c300ff0f7b82 */ /* 0x000f220000000800 */
[----:B---3--:R-:W-:Y:S01]  /*2330*/  IMAD.HI.U32 R21, R0, R5, RZ ;  /* 0x0000000500157227 */ /* 0x008fe200078e00ff */
[----:B------:R-:W-:-:S03]  /*2340*/  ISETP.NE.AND P0, PT, R4, 0x1, PT ;  /* 0x000000010400780c */ /* 0x000fc60003f05270 */
[----:B------:R-:W-:-:S03]  /*2350*/  IMAD.HI.U32 R5, R9, R5, RZ ;  /* 0x0000000509057227 */ /* 0x000fc600078e00ff */
[----:B------:R-:W3:Y:S01]  /*2360*/  LDC.64 R2, c[0x0][0xb28] ;  /* 0x0002ca00ff027b82 */ /* 0x000ee20000000a00 */
[----:B-1----:R-:W-:-:S04]  /*2370*/  IMAD.HI.U32 R22, R8, R6, RZ ;  /* 0x0000000608167227 */ /* 0x002fc800078e00ff */
[----:B------:R-:W-:Y:S01]  /*2380*/  IMAD.HI.U32 R23, R10, R6, RZ ;  /* 0x000000060a177227 */ /* 0x000fe200078e00ff */
[----:B------:R-:W-:Y:S02]  /*2390*/  SHF.R.U32.HI R22, RZ, R7, R22 ;  /* 0x00000007ff167219 */ /* 0x000fe40000011616 */
[-C--:B--2---:R-:W-:Y:S02]  /*23a0*/  SHF.R.U32.HI R21, RZ, R14.reuse, R21 ;  /* 0x0000000eff157219 */ /* 0x084fe40000011615 */
[----:B------:R-:W-:Y:S02]  /*23b0*/  SHF.R.U32.HI R5, RZ, R14, R5 ;  /* 0x0000000eff057219 */ /* 0x000fe40000011605 */
[----:B------:R-:W-:Y:S02]  /*23c0*/  SEL R21, R0, R21, !P0 ;  /* 0x0000001500157207 */ /* 0x000fe40004000000 */
[----:B------:R-:W-:Y:S02]  /*23d0*/  SHF.R.U32.HI R23, RZ, R7, R23 ;  /* 0x00000007ff177219 */ /* 0x000fe40000011617 */
[----:B----4-:R-:W-:-:S02]  /*23e0*/  ISETP.NE.AND P1, PT, R15, 0x1, PT ;  /* 0x000000010f00780c */ /* 0x010fc40003f25270 */
[----:B------:R-:W-:Y:S02]  /*23f0*/  SEL R5, R9, R5, !P0 ;  /* 0x0000000509057207 */ /* 0x000fe40004000000 */
[----:B------:R-:W-:Y:S02]  /*2400*/  SEL R22, R8, R22, !P1 ;  /* 0x0000001608167207 */ /* 0x000fe40004800000 */
[----:B------:R-:W-:Y:S01]  /*2410*/  SEL R23, R10, R23, !P1 ;  /* 0x000000170a177207 */ /* 0x000fe20004800000 */
[----:B---3--:R-:W-:-:S04]  /*2420*/  IMAD.HI.U32 R20, R21, R2, RZ ;  /* 0x0000000215147227 */ /* 0x008fc800078e00ff */
        /* <DEDUP_REMOVED lines=10> */
[----:B------:R-:W-:-:S04]  /*24d0*/  @!P0 IMAD.HI.U32 R7, R23, R2, RZ ;  /* 0x0000000217078227 */ /* 0x000fc800078e00ff */
[----:B------:R-:W-:Y:S01]  /*24e0*/  IMAD.MOV R2, RZ, RZ, -R6 ;  /* 0x000000ffff027224 */ /* 0x000fe200078e0a06 */
[----:B------:R-:W-:Y:S02]  /*24f0*/  @!P0 SHF.R.U32.HI R3, RZ, R3, R7 ;  /* 0x00000003ff038219 */ /* 0x000fe40000011607 */
[----:B------:R-:W-:Y:S01]  /*2500*/  IADD3 R7, PT, PT, -R5, RZ, RZ ;  /* 0x000000ff05077210 */ /* 0x000fe20007ffe1ff */
[----:B------:R-:W-:Y:S01]  /*2510*/  IMAD R2, R28, R2, R5 ;  /* 0x000000021c027224 */ /* 0x000fe200078e0205 */
        /* <DEDUP_REMOVED lines=10> */
.L_x_41:
[----:B------:R-:W1:Y:S02]  /*25c0*/  LDCU UR8, c[0x0][0xb30] ;  /* 0x00016600ff0877ac */ /* 0x000e640008000800 */
[----:B-1----:R-:W-:-:S09]  /*25d0*/  UISETP.NE.AND UP0, UPT, UR8, 0x1, UPT ;  /* 0x000000010800788c */ /* 0x002fd2000bf05270 */
[----:B------:R-:W-:Y:S05]  /*25e0*/  BRA.U UP0, `(.L_x_42) ;  /* 0x0000000100407547 */ /* 0x000fea000b800000 */
[----:B------:R-:W1:Y:S08]  /*25f0*/  LDC.64 R4, c[0x0][0xb10] ;  /* 0x0002c400ff047b82 */ /* 0x000e700000000a00 */
[----:B------:R-:W2:Y:S08]  /*2600*/  LDC.64 R2, c[0x0][0xb18] ;  /* 0x0002c600ff027b82 */ /* 0x000eb00000000a00 */
[----:B------:R-:W4:Y:S08]  /*2610*/  LDC R6, c[0x0][0xb20] ;  /* 0x0002c800ff067b82 */ /* 0x000f300000000800 */
[----:B------:R-:W3:Y:S01]  /*2620*/  LDC R7, c[0x0][0xb0c] ;  /* 0x0002c300ff077b82 */ /* 0x000ee20000000800 */
[----:B-1----:R-:W-:-:S05]  /*2630*/  IMAD.HI.U32 R4, R10, R4, RZ ;  /* 0x000000040a047227 */ /* 0x002fca00078e00ff */
[----:B------:R-:W-:Y:S01]  /*2640*/  SHF.R.U32.HI R4, RZ, R5, R4 ;  /* 0x00000005ff047219 */ /* 0x000fe20000011604 */
[----:B--2---:R-:W-:Y:S01]  /*2650*/  IMAD.HI.U32 R3, R9, R3, RZ ;  /* 0x0000000309037227 */ /* 0x004fe200078e00ff */
[----:B------:R-:W-:-:S04]  /*2660*/  ISETP.NE.AND P0, PT, R2, 0x1, PT ;  /* 0x000000010200780c */ /* 0x000fc80003f05270 */
[----:B----4-:R-:W-:-:S04]  /*2670*/  SHF.R.U32.HI R3, RZ, R6, R3 ;  /* 0x00000006ff037219 */ /* 0x010fc80000011603 */
[----:B------:R-:W-:Y:S02]  /*2680*/  SEL R3, R9, R3, !P0 ;  /* 0x0000000309037207 */ /* 0x000fe40004000000 */
[----:B---3--:R-:W-:-:S04]  /*2690*/  ISETP.NE.AND P1, PT, R7, 0x1, PT ;  /* 0x000000010700780c */ /* 0x008fc80003f25270 */
[----:B------:R-:W-:-:S05]  /*26a0*/  SEL R4, R10, R4, !P1 ;  /* 0x000000040a047207 */ /* 0x000fca0004800000 */
[----:B------:R-:W-:Y:S02]  /*26b0*/  IMAD.IADD R5, R3, 0x1, -R4 ;  /* 0x0000000103057824 */ /* 0x000fe400078e0a04 */
[----:B------:R-:W-:Y:S02]  /*26c0*/  IMAD.IADD R3, R4, 0x1, -R3 ;  /* 0x0000000104037824 */ /* 0x000fe400078e0a03 */
[----:B------:R-:W-:Y:S02]  /*26d0*/  IMAD R10, R5, R7, R10 ;  /* 0x00000007050a7224 */ /* 0x000fe400078e020a */
[----:B------:R-:W-:-:S07]  /*26e0*/  IMAD R9, R3, R2, R9 ;  /* 0x0000000203097224 */ /* 0x000fce00078e0209 */
.L_x_42:
[----:B------:R-:W-:Y:S01]  /*26f0*/  VIADD R16, R16, 0x1 ;  /* 0x0000000110107836 */ /* 0x000fe20000000000 */
[----:B------:R-:W-:Y:S01]  /*2700*/  UPLOP3.LUT UP5, UPT, UPT, UPT, UPT, 0x80, 0x8 ;  /* 0x000000000008789c */ /* 0x000fe20003faf070 */
[----:B------:R-:W-:Y:S02]  /*2710*/  IMAD.IADD R14, R10, 0x1, R61 ;  /* 0x000000010a0e7824 */ /* 0x000fe400078e023d */
[----:B------:R-:W-:Y:S01]  /*2720*/  IMAD.IADD R15, R9, 0x1, R60 ;  /* 0x00000001090f7824 */ /* 0x000fe200078e023c */
[----:B------:R-:W-:-:S04]  /*2730*/  ISETP.NE.AND P0, PT, R16, 0x2, PT ;  /* 0x000000021000780c */ /* 0x000fc80003f05270 */
[----:B------:R-:W-:Y:S02]  /*2740*/  SEL R2, RZ, 0x1, P0 ;  /* 0x00000001ff027807 */ /* 0x000fe40000000000 */
[----:B------:R-:W-:Y:S02]  /*2750*/  SEL R16, R16, RZ, P0 ;  /* 0x000000ff10107207 */ /* 0x000fe40000000000 */
[----:B------:R-:W-:Y:S01]  /*2760*/  LOP3.LUT R13, R13, R2, RZ, 0x3c, !PT ;  /* 0x000000020d0d7212 */ /* 0x000fe200078e3cff */
[----:B------:R-:W-:Y:S06]  /*2770*/  @P2 BRA `(.L_x_43) ;  /* 0xfffffff000542947 */ /* 0x000fec000383ffff */
[----:B------:R-:W-:Y:S01]  /*2780*/  UIADD3 UR4, UPT, UPT, UR4, 0x88, URZ ;  /* 0x0000008804047890 */ /* 0x000fe2000fffe0ff */
[----:B------:R-:W-:-:S03]  /*2790*/  SHF.L.U32 R2, R17, 0x1f, RZ ;  /* 0x0000001f11027819 */ /* 0x000fc600000006ff */
[----:B------:R-:W-:-:S09]  /*27a0*/  ULEA UR5, UR13, UR4, 0x3 ;  /* 0x000000040d057291 */ /* 0x000fd2000f8e18ff */
[----:B------:R-:W1:Y:S02]  /*27b0*/  SYNCS.PHASECHK.TRANS64.TRYWAIT P0, [UR5], R2 ;  /* 0x00000002ff0075a7 */ /* 0x000e640008001105 */
[----:B-1----:R-:W-:Y:S05]  /*27c0*/  @!P0 BRA `(.L_x_44) ;  /* 0x0000005800b08947 */ /* 0x002fea0003800000 */
.L_x_154:
[----:B------:R-:W-:-:S04]  /*27d0*/  UIADD3 UR6, UPT, UPT, UR13, 0x1, URZ ;  /* 0x000000010d067890 */ /* 0x000fc8000fffe0ff */
[----:B------:R-:W-:-:S04]  /*27e0*/  UISETP.NE.AND UP0, UPT, UR6, 0x11, UPT ;  /* 0x000000110600788c */ /* 0x000fc8000bf05270 */
[----:B------:R-:W-:Y:S02]  /*27f0*/  USEL UR7, URZ, 0x1, UP0 ;  /* 0x00000001ff077887 */ /* 0x000fe40008000000 */
[----:B------:R-:W-:-:S04]  /*2800*/  USEL UR6, UR6, URZ, UP0 ;  /* 0x000000ff06067287 */ /* 0x000fc80008000000 */
[----:B------:R-:W-:Y:S01]  /*2810*/  ULEA UR5, UR6, UR4, 0x3 ;  /* 0x0000000406057291 */ /* 0x000fe2000f8e18ff */
[----:B-1----:R-:W-:-:S04]  /*2820*/  LOP3.LUT R2, R17, UR7, RZ, 0x3c, !PT ;  /* 0x0000000711027c12 */ /* 0x002fc8000f8e3cff */
[----:B------:R-:W-:-:S04]  /*2830*/  SHF.L.U32 R3, R2, 0x1f, RZ ;  /* 0x0000001f02037819 */ /* 0x000fc800000006ff */
[----:B------:R-:W1:Y:S02]  /*2840*/  SYNCS.PHASECHK.TRANS64.TRYWAIT P0, [UR5], R3 ;  /* 0x00000003ff0075a7 */ /* 0x000e640008001105 */
[----:B-1----:R-:W-:Y:S05]  /*2850*/  @!P0 BRA `(.L_x_45) ;  /* 0x0000005800a48947 */ /* 0x002fea0003800000 */
.L_x_156:
[----:B------:R-:W-:-:S04]  /*2860*/  UIADD3 UR6, UPT, UPT, UR6, 0x1, URZ ;  /* 0x0000000106067890 */ /* 0x000fc8000fffe0ff */
[----:B------:R-:W-:-:S04]  /*2870*/  UISETP.NE.AND UP0, UPT, UR6, 0x11, UPT ;  /* 0x000000110600788c */ /* 0x000fc8000bf05270 */
[----:B------:R-:W-:Y:S02]  /*2880*/  USEL UR7, URZ, 0x1, UP0 ;  /* 0x00000001ff077887 */ /* 0x000fe40008000000 */
[----:B------:R-:W-:-:S04]  /*2890*/  USEL UR6, UR6, URZ, UP0 ;  /* 0x000000ff06067287 */ /* 0x000fc80008000000 */
[----:B------:R-:W-:Y:S01]  /*28a0*/  ULEA UR5, UR6, UR4, 0x3 ;  /* 0x0000000406057291 */ /* 0x000fe2000f8e18ff */
[----:B------:R-:W-:-:S04]  /*28b0*/  LOP3.LUT R2, R2, UR7, RZ, 0x3c, !PT ;  /* 0x0000000702027c12 */ /* 0x000fc8000f8e3cff */
[----:B-1----:R-:W-:-:S04]  /*28c0*/  SHF.L.U32 R3, R2, 0x1f, RZ ;  /* 0x0000001f02037819 */ /* 0x002fc800000006ff */
[----:B------:R-:W1:Y:S02]  /*28d0*/  SYNCS.PHASECHK.TRANS64.TRYWAIT P0, [UR5], R3 ;  /* 0x00000003ff0075a7 */ /* 0x000e640008001105 */
[----:B-1----:R-:W-:Y:S05]  /*28e0*/  @!P0 BRA `(.L_x_46) ;  /* 0x0000005800988947 */ /* 0x002fea0003800000 */
.L_x_158:
        /* <DEDUP_REMOVED lines=9> */
.L_x_160:
        /* <DEDUP_REMOVED lines=9> */
.L_x_162:
        /* <DEDUP_REMOVED lines=9> */
.L_x_164:
        /* <DEDUP_REMOVED lines=9> */
.L_x_166:
        /* <DEDUP_REMOVED lines=9> */
.L_x_168:
        /* <DEDUP_REMOVED lines=9> */
.L_x_170:
        /* <DEDUP_REMOVED lines=9> */
.L_x_172:
        /* <DEDUP_REMOVED lines=9> */
.L_x_174:
        /* <DEDUP_REMOVED lines=9> */
.L_x_176:
        /* <DEDUP_REMOVED lines=9> */
.L_x_178:
        /* <DEDUP_REMOVED lines=9> */
.L_x_180:
        /* <DEDUP_REMOVED lines=9> */
.L_x_182:
        /* <DEDUP_REMOVED lines=9> */
.L_x_184:
[----:B------:R-:W-:-:S04]  /*3040*/  UIADD3 UR6, UPT, UPT, UR6, 0x1, URZ ;  /* 0x0000000106067890 */ /* 0x000fc8000fffe0ff */
[----:B------:R-:W-:-:S04]  /*3050*/  UISETP.NE.AND UP0, UPT, UR6, 0x11, UPT ;  /* 0x000000110600788c */ /* 0x000fc8000bf05270 */
[----:B------:R-:W-:Y:S02]  /*3060*/  USEL UR5, URZ, 0x1, UP0 ;  /* 0x00000001ff057887 */ /* 0x000fe40008000000 */
[----:B------:R-:W-:-:S04]  /*3070*/  USEL UR6, UR6, URZ, UP0 ;  /* 0x000000ff06067287 */ /* 0x000fc80008000000 */
[----:B------:R-:W-:Y:S01]  /*3080*/  ULEA UR6, UR6, UR4, 0x3 ;  /* 0x0000000406067291 */ /* 0x000fe2000f8e18ff */
[----:B------:R-:W-:-:S04]  /*3090*/  LOP3.LUT R2, R2, UR5, RZ, 0x3c, !PT ;  /* 0x0000000502027c12 */ /* 0x000fc8000f8e3cff */
[----:B------:R-:W-:Y:S01]  /*30a0*/  SHF.L.U32 R2, R2, 0x1f, RZ ;  /* 0x0000001f02027819 */ /* 0x000fe200000006ff */
[----:B-1-3--:R-:W-:-:S07]  /*30b0*/  IMAD.U32 R0, RZ, RZ, UR6 ;  /* 0x00000006ff007e24 */ /* 0x00afce000f8e00ff */
.L_x_60:
[----:B-1----:R1:W2:Y:S02]  /*30c0*/  SYNCS.PHASECHK.TRANS64.TRYWAIT P0, [R0+URZ], R2 ;  /* 0x00000002000075a7 */ /* 0x0022a400080011ff */
[----:B--2---:R-:W-:Y:S05]  /*30d0*/  @!P0 NANOSLEEP.SYNCS 0x989680 ;  /* 0x009896800000895d */ /* 0x004fea0003900000 */
[----:B------:R-:W2:Y:S02]  /*30e0*/  @!P0 SYNCS.PHASECHK.TRANS64 P0, [R0+URZ], R2 ;  /* 0x00000002000085a7 */ /* 0x000ea400080010ff */
[----:B--2---:R-:W-:Y:S05]  /*30f0*/  @P0 EXIT ;  /* 0x000000000000094d */ /* 0x004fea0003800000 */
[----:B------:R-:W-:Y:S05]  /*3100*/  BRA `(.L_x_60) ;  /* 0xfffffffc00ec7947 */ /* 0x000fea000383ffff */
.L_x_23:
[----:B------:R-:W-:-:S04]  /*3110*/  UISETP.NE.AND UP0, UPT, UR37, URZ, UPT ;  /* 0x000000ff2500728c */ /* 0x000fc8000bf05270 */
[----:B------:R-:W-:-:S09]  /*3120*/  UISETP.NE.OR UP0, UPT, UR10, 0x1, UP0 ;  /* 0x000000010a00788c */ /* 0x000fd20008705670 */
[----:B------:R-:W-:Y:S05]  /*3130*/  BRA.U UP0, `(.L_x_61) ;  /* 0x0000000500487547 */ /* 0x000fea000b800000 */
[----:B------:R-:W-:Y:S01]  /*3140*/  ISETP.GE.U32.AND P2, PT, R2, 0x2, PT ;  /* 0x000000020200780c */ /* 0x000fe20003f46070 */
[----:B------:R-:W-:Y:S01]  /*3150*/  IMAD.MOV.U32 R12, RZ, RZ, 0x1 ;  /* 0x00000001ff0c7424 */ /* 0x000fe200078e00ff */
[----:B------:R-:W-:Y:S02]  /*3160*/  CS2R R10, SRZ ;  /* 0x00000000000a7805 */ /* 0x000fe4000001ff00 */
[----:B------:R-:W-:Y:S01]  /*3170*/  CS2R R8, SRZ ;  /* 0x0000000000087805 */ /* 0x000fe2000001ff00 */
[----:B------:R-:W-:Y:S01]  /*3180*/  UMOV UR4, 0x400 ;  /* 0x0000040000047882 */ /* 0x000fe20000000000 */
[----:B------:R-:W-:Y:S01]  /*3190*/  UMOV UR6, URZ ;  /* 0x000000ff00067c82 */ /* 0x000fe20008000000 */
[----:B------:R-:W-:-:S12]  /*31a0*/  ULEA UR37, UR37, UR4, 0x18 ;  /* 0x0000000425257291 */ /* 0x000fd8000f8ec0ff */
.L_x_65:
[----:B------:R-:W-:Y:S02]  /*31b0*/  LEA R0, R8, UR37, 0x3 ;  /* 0x0000002508007c11 */ /* 0x000fe4000f8e18ff */
[----:B------:R-:W-:-:S03]  /*31c0*/  SHF.L.U32 R4, R9, 0x1f, RZ ;  /* 0x0000001f09047819 */ /* 0x000fc600000006ff */
[----:B------:R-:W-:Y:S01]  /*31d0*/  VIADD R5, R0, 0x1c0 ;  /* 0x000001c000057836 */ /* 0x000fe20000000000 */
[----:B------:R-:W1:Y:S02]  /*31e0*/  SYNCS.PHASECHK.TRANS64.TRYWAIT P0, [R0+URZ+0x1b0], R4 ;  /* 0x0001b004000075a7 */ /* 0x000e6400080011ff */
[----:B-1----:R-:W-:Y:S05]  /*31f0*/  @!P0 BRA `(.L_x_62) ;  /* 0x0000005400a48947 */ /* 0x002fea0003800000 */
.L_x_185:
[----:B------:R-:W-:Y:S01]  /*3200*/  ULEA UR5, UR6, UR37, 0x3 ;  /* 0x0000002506057291 */ /* 0x000fe2000f8e18ff */
[----:B-1----:R-:W-:Y:S01]  /*3210*/  PRMT R0, RZ, 0x654, R5 ;  /* 0x00000654ff007816 */ /* 0x002fe20000000005 */
[----:B------:R-:W-:Y:S01]  /*3220*/  @!P2 IMAD.MOV.U32 R4, RZ, RZ, 0x10 ;  /* 0x00000010ff04a424 */ /* 0x000fe200078e00ff */
[----:B------:R-:W-:Y:S01]  /*3230*/  SHF.L.U32 R5, R12, 0x1f, RZ ;  /* 0x0000001f0c057819 */ /* 0x000fe200000006ff */
[----:B------:R-:W-:Y:S01]  /*3240*/  UIADD3 UR4, UPT, UPT, UR5, 0x150, URZ ;  /* 0x0000015005047890 */ /* 0x000fe2000fffe0ff */
[----:B------:R1:W-:Y:S05]  /*3250*/  SYNCS.ARRIVE.TRANS64.RED.A1T0 RZ, [R0+URZ], RZ ;  /* 0x000000ff00ff79a7 */ /* 0x0003ea00081004ff */
[----:B------:R-:W-:Y:S01]  /*3260*/  IMAD.U32 R6, RZ, RZ, UR4 ;  /* 0x00000004ff067e24 */ /* 0x000fe2000f8e00ff */
[----:B------:R-:W2:Y:S04]  /*3270*/  SYNCS.PHASECHK.TRANS64.TRYWAIT P0, [UR5+0x160], R5 ;  /* 0x00016005ff0075a7 */ /* 0x000ea80008001105 */
[----:B------:R-:W-:Y:S01]  /*3280*/  PRMT R6, R2, 0x654, R6 ;  /* 0x0000065402067816 */ /* 0x000fe20000000006 */
[----:B-12---:R-:W-:Y:S06]  /*3290*/  @!P0 BRA `(.L_x_63) ;  /* 0x0000005400908947 */ /* 0x006fec0003800000 */
.L_x_187:
[----:B------:R-:W-:Y:S01]  /*32a0*/  ULEA UR4, UR6, UR37, 0x4 ;  /* 0x0000002506047291 */ /* 0x000fe2000f8e20ff */
[----:B------:R-:W-:Y:S01]  /*32b0*/  SEL R3, R6, R3, !P2 ;  /* 0x0000000306037207 */ /* 0x000fe20005000000 */
[----:B------:R-:W-:Y:S01]  /*32c0*/  UIADD3 UR5, UPT, UPT, UR5, 0x150, URZ ;  /* 0x0000015005057890 */ /* 0x000fe2000fffe0ff */
[----:B-1----:R-:W-:Y:S01]  /*32d0*/  LEA R0, R11, UR37, 0x3 ;  /* 0x000000250b007c11 */ /* 0x002fe2000f8e18ff */
[----:B------:R-:W-:Y:S01]  /*32e0*/  UIADD3 UR4, UPT, UPT, UR4, 0x1e0, URZ ;  /* 0x000001e004047890 */ /* 0x000fe2000fffe0ff */
[----:B------:R1:W-:Y:S01]  /*32f0*/  @!P2 SYNCS.ARRIVE.TRANS64.RED RZ, [R3+URZ], R4 ;  /* 0x0000000403ffa9a7 */ /* 0x0003e200080004ff */
[----:B------:R-:W-:Y:S01]  /*3300*/  UIADD3 UR6, UPT, UPT, UR6, 0x1, URZ ;  /* 0x0000000106067890 */ /* 0x000fe2000fffe0ff */
[----:B------:R-:W-:-:S03]  /*3310*/  VIADD R8, R8, 0x1 ;  /* 0x0000000108087836 */ /* 0x000fc60000000000 */
[----:B------:R-:W-:Y:S02]  /*3320*/  UISETP.NE.AND UP0, UPT, UR6, 0x2, UPT ;  /* 0x000000020600788c */ /* 0x000fe4000bf05270 */
[----:B------:R-:W-:Y:S01]  /*3330*/  ISETP.NE.AND P0, PT, R8, 0x2, PT ;  /* 0x000000020800780c */ /* 0x000fe20003f05270 */
[----:B------:R-:W-:Y:S06]  /*3340*/  UGETNEXTWORKID.BROADCAST [UR4], [UR5] ;  /* 0x00000000040073ca */ /* 0x000fec0008000100 */
[----:B------:R-:W-:Y:S02]  /*3350*/  USEL UR4, URZ, 0x1, UP0 ;  /* 0x00000001ff047887 */ /* 0x000fe40008000000 */
[----:B------:R-:W-:-:S04]  /*3360*/  USEL UR6, UR6, URZ, UP0 ;  /* 0x000000ff06067287 */ /* 0x000fc80008000000 */
[----:B------:R-:W-:Y:S02]  /*3370*/  LOP3.LUT R12, R12, UR4, RZ, 0x3c, !PT ;  /* 0x000000040c0c7c12 */ /* 0x000fe4000f8e3cff */
[----:B-1----:R-:W-:-:S04]  /*3380*/  SHF.L.U32 R4, R10, 0x1f, RZ ;  /* 0x0000001f0a047819 */ /* 0x002fc800000006ff */
[----:B------:R-:W1:Y:S02]  /*3390*/  SYNCS.PHASECHK.TRANS64.TRYWAIT P1, [R0+URZ+0x150], R4 ;  /* 0x00015004000075a7 */ /* 0x000e6400080211ff */
[----:B-1----:R-:W-:Y:S05]  /*33a0*/  @!P1 BRA `(.L_x_64) ;  /* 0x0000005400649947 */ /* 0x002fea0003800000 */
.L_x_188:
[C---:B-1----:R-:W-:Y:S01]  /*33b0*/  LEA R4, R11.reuse, UR37, 0x4 ;  /* 0x000000250b047c11 */ /* 0x042fe2000f8e20ff */
[----:B------:R-:W-:Y:S01]  /*33c0*/  VIADD R0, R0, 0x160 ;  /* 0x0000016000007836 */ /* 0x000fe20000000000 */
[----:B------:R-:W-:Y:S01]  /*33d0*/  SEL R8, R8, RZ, P0 ;  /* 0x000000ff08087207 */ /* 0x000fe20000000000 */
[----:B------:R-:W-:-:S03]  /*33e0*/  VIADD R11, R11, 0x1 ;  /* 0x000000010b0b7836 */ /* 0x000fc60000000000 */
[----:B------:R-:W1:Y:S01]  /*33f0*/  LDS.128 R4, [R4+0x1e0] ;  /* 0x0001e00004047984 */ /* 0x000e620000000c00 */
[----:B------:R-:W-:Y:S02]  /*3400*/  PRMT R0, RZ, 0x654, R0 ;  /* 0x00000654ff007816 */ /* 0x000fe40000000000 */
[C---:B------:R-:W-:Y:S01]  /*3410*/  ISETP.NE.AND P1, PT, R11.reuse, 0x2, PT ;  /* 0x000000020b00780c */ /* 0x040fe20003f25270 */
[----:B------:R-:W-:Y:S01]  /*3420*/  @!PT LDS RZ, [RZ] ;  /* 0x00000000fffff984 */ /* 0x000fe20000000800 */
[----:B------:R-:W-:Y:S01]  /*3430*/  @!PT LDS RZ, [RZ] ;  /* 0x00000000fffff984 */ /* 0x000fe20000000800 */
[----:B------:R-:W-:Y:S01]  /*3440*/  @!PT LDS RZ, [RZ] ;  /* 0x00000000fffff984 */ /* 0x000fe20000000800 */
[----:B------:R-:W-:Y:S01]  /*3450*/  @!PT LDS RZ, [RZ] ;  /* 0x00000000fffff984 */ /* 0x000fe20000000800 */
[----:B------:R2:W-:Y:S06]  /*3460*/  MEMBAR.ALL.CTA ;  /* 0x0000000000007992 */ /* 0x0005ec0000008000 */
[----:B--2---:R-:W2:Y:S01]  /*3470*/  FENCE.VIEW.ASYNC.S ;  /* 0x00000000000073c6 */ /* 0x004ea20000000000 */
[----:B------:R-:W-:Y:S01]  /*3480*/  SEL R11, R11, RZ, P1 ;  /* 0x000000ff0b0b7207 */ /* 0x000fe20000800000 */
[----:B--2---:R2:W-:Y:S01]  /*3490*/  SYNCS.ARRIVE.TRANS64.RED.A1T0 RZ, [R0+URZ], RZ ;  /* 0x000000ff00ff79a7 */ /* 0x0045e200081004ff */
[----:B-1----:R-:W-:-:S02]  /*34a0*/  LOP3.LUT P3, RZ, R6, 0x1, RZ, 0xc0, !PT ;  /* 0x0000000106ff7812 */ /* 0x002fc4000786c0ff */
[----:B------:R-:W-:-:S04]  /*34b0*/  SEL R4, RZ, 0x1, P1 ;  /* 0x00000001ff047807 */ /* 0x000fc80000800000 */
[----:B------:R-:W-:Y:S02]  /*34c0*/  LOP3.LUT R10, R10, R4, RZ, 0x3c, !PT ;  /* 0x000000040a0a7212 */ /* 0x000fe400078e3cff */
[----:B--2---:R-:W-:-:S04]  /*34d0*/  SEL R0, RZ, 0x1, P0 ;  /* 0x00000001ff007807 */ /* 0x004fc80000000000 */
[----:B------:R-:W-:Y:S01]  /*34e0*/  LOP3.LUT R9, R9, R0, RZ, 0x3c, !PT ;  /* 0x0000000009097212 */ /* 0x000fe200078e3cff */
[----:B------:R-:W-:Y:S06]  /*34f0*/  @P3 BRA `(.L_x_65) ;  /* 0xfffffffc002c3947 */ /* 0x000fec000383ffff */
[----:B------:R-:W-:Y:S01]  /*3500*/  ULEA UR5, UR6, UR37, 0x3 ;  /* 0x0000002506057291 */ /* 0x000fe2000f8e18ff */
[----:B------:R-:W-:-:S08]  /*3510*/  SHF.L.U32 R2, R12, 0x1f, RZ ;  /* 0x0000001f0c027819 */ /* 0x000fd000000006ff */
[----:B------:R-:W1:Y:S02]  /*3520*/  SYNCS.PHASECHK.TRANS64 P0, [UR5+0x160], R2 ;  /* 0x00016002ff0075a7 */ /* 0x000e640008001005 */
[----:B-1----:R-:W-:Y:S05]  /*3530*/  @P0 BRA `(.L_x_66) ;  /* 0x0000000000080947 */ /* 0x002fea0003800000 */
[----:B------:R-:W1:Y:S02]  /*3540*/  SYNCS.PHASECHK.TRANS64.TRYWAIT P0, [UR5+0x160], R2 ;  /* 0x00016002ff0075a7 */ /* 0x000e640008001105 */
[----:B-1----:R-:W-:Y:S05]  /*3550*/  @!P0 BRA `(.L_x_67) ;  /* 0x00000054000c8947 */ /* 0x002fea0003800000 */
.L_x_66:
[----:B------:R-:W-:-:S04]  /*3560*/  UIADD3 UR4, UPT, UPT, UR6, 0x1, URZ ;  /* 0x0000000106047890 */ /* 0x000fc8000fffe0ff */
[----:B------:R-:W-:-:S04]  /*3570*/  UISETP.NE.AND UP0, UPT, UR4, 0x2, UPT ;  /* 0x000000020400788c */ /* 0x000fc8000bf05270 */
[----:B------:R-:W-:Y:S02]  /*3580*/  USEL UR7, URZ, 0x1, UP0 ;  /* 0x00000001ff077887 */ /* 0x000fe40008000000 */
[----:B------:R-:W-:-:S04]  /*3590*/  USEL UR4, UR4, URZ, UP0 ;  /* 0x000000ff04047287 */ /* 0x000fc80008000000 */
[----:B------:R-:W-:Y:S01]  /*35a0*/  ULEA UR4, UR4, UR37, 0x3 ;  /* 0x0000002504047291 */ /* 0x000fe2000f8e18ff */
[----:B-1----:R-:W-:-:S04]  /*35b0*/  LOP3.LUT R2, R12, UR7, RZ, 0x3c, !PT ;  /* 0x000000070c027c12 */ /* 0x002fc8000f8e3cff */
[----:B------:R-:W-:-:S04]  /*35c0*/  SHF.L.U32 R0, R2, 0x1f, RZ ;  /* 0x0000001f02007819 */ /* 0x000fc800000006ff */
[----:B------:R-:W1:Y:S02]  /*35d0*/  SYNCS.PHASECHK.TRANS64 P0, [UR4+0x160], R0 ;  /* 0x00016000ff0075a7 */ /* 0x000e640008001004 */
[----:B-1----:R-:W-:Y:S05]  /*35e0*/  @P0 EXIT ;  /* 0x000000000000094d */ /* 0x002fea0003800000 */
[----:B------:R-:W-:Y:S02]  /*35f0*/  SHF.L.U32 R2, R2, 0x1f, RZ ;  /* 0x0000001f02027819 */ /* 0x000fe400000006ff */
[----:B------:R-:W-:-:S07]  /*3600*/  MOV R0, UR4 ;  /* 0x0000000400007c02 */ /* 0x000fce0008000f00 */
.L_x_68:
[----:B-1----:R1:W2:Y:S02]  /*3610*/  SYNCS.PHASECHK.TRANS64.TRYWAIT P0, [R0+URZ+0x160], R2 ;  /* 0x00016002000075a7 */ /* 0x0022a400080011ff */
[----:B--2---:R-:W-:Y:S05]  /*3620*/  @!P0 NANOSLEEP.SYNCS 0x989680 ;  /* 0x009896800000895d */ /* 0x004fea0003900000 */
[----:B------:R-:W2:Y:S02]  /*3630*/  @!P0 SYNCS.PHASECHK.TRANS64 P0, [R0+URZ+0x160], R2 ;  /* 0x00016002000085a7 */ /* 0x000ea400080010ff */
[----:B--2---:R-:W-:Y:S05]  /*3640*/  @P0 EXIT ;  /* 0x000000000000094d */ /* 0x004fea0003800000 */
[----:B------:R-:W-:Y:S05]  /*3650*/  BRA `(.L_x_68) ;  /* 0xfffffffc00ec7947 */ /* 0x000fea000383ffff */
.L_x_61:
[----:B------:R-:W-:Y:S05]  /*3660*/  BRA.U UP3, `(.L_x_69) ;  /* 0x0000001103d87547 */ /* 0x000fea000b800000 */
[----:B------:R-:W-:Y:S01]  /*3670*/  UMOV UR6, 0x40 ;  /* 0x0000004000067882 */ /* 0x000fe20000000000 */
[----:B------:R-:W-:Y:S01]  /*3680*/  NOP ;  /* 0x0000000000007918 */ /* 0x000fe20000000000 */
[----:B------:R-:W-:Y:S01]  /*3690*/  ULEA UR6, UR37, UR6, 0x18 ;  /* 0x0000000625067291 */ /* 0x000fe2000f8ec0ff */
[----:B------:R-:W-:Y:S02]  /*36a0*/  UMOV UR7, 0x400 ;  /* 0x0000040000077882 */ /* 0x000fe40000000000 */
[----:B------:R-:W-:-:S06]  /*36b0*/  ULEA UR37, UR37, UR7, 0x18 ;  /* 0x0000000725257291 */ /* 0x000fcc000f8ec0ff */
[----:B------:R-:W1:Y:S02]  /*36c0*/  LDS.U8 R2, [UR6+0x1c] ;  /* 0x00001c06ff027984 */ /* 0x000e640008000000 */
[----:B-1----:R-:W-:-:S13]  /*36d0*/  ISETP.NE.AND P0, PT, R2, RZ, PT ;  /* 0x000000ff0200720c */ /* 0x002fda0003f05270 */
[----:B------:R-:W-:Y:S05]  /*36e0*/  @P0 BRA `(.L_x_70) ;  /* 0x0000000400080947 */ /* 0x000fea0003800000 */
[----:B------:R-:W-:Y:S02]  /*36f0*/  UISETP.NE.U32.AND UP0, UPT, UR5, 0x1, UPT ;  /* 0x000000010500788c */ /* 0x000fe4000bf05070 */
[----:B------:R-:W-:-:S07]  /*3700*/  UIADD3 UR8, UPT, UPT, UR6, 0x8, URZ ;  /* 0x0000000806087890 */ /* 0x000fce000fffe0ff */
[----:B------:R-:W-:Y:S05]  /*3710*/  BRA.U !UP0, `(.L_x_71) ;  /* 0x00000001089c7547 */ /* 0x000fea000b800000 */
[----:B------:R-:W-:Y:S01]  /*3720*/  ELECT P0, URZ, PT ;  /* 0x0000000000ff782f */ /* 0x000fe20003800000 */
[----:B------:R-:W-:-:S12]  /*3730*/  BSSY B0, `(.L_x_71) ;  /* 0x0000025000007945 */ /* 0x000fd80003800000 */
[----:B------:R-:W-:Y:S05]  /*3740*/  @!P0 BRA `(.L_x_72) ;  /* 0x00000000008c8947 */ /* 0x000fea0003800000 */
[----:B------:R-:W-:-:S05]  /*3750*/  UMOV UR7, 0x10 ;  /* 0x0000001000077882 */ /* 0x000fca0000000000 */
[----:B------:R-:W-:Y:S04]  /*3760*/  DEPBAR.LE SB1, 0x36 ;  /* 0x00009d800000791a */ /* 0x000fe80000000000 */
[----:B------:R-:W1:Y:S02]  /*3770*/  UTCATOMSWS.2CTA.FIND_AND_SET.ALIGN UP1, UR7, UR7 ;  /* 0x00000007000775e3 */ /* 0x000e640008220800 */
[----:B-1----:R-:W-:Y:S01]  /*3780*/  MOV R9, UR7 ;  /* 0x0000000700097c02 */ /* 0x002fe20008000f00 */
[----:B------:R-:W-:Y:S06]  /*3790*/  BRA.U UP1, `(.L_x_73) ;  /* 0x0000000101187547 */ /* 0x000fec000b800000 */
.L_x_74:
[----:B------:R-:W-:Y:S05]  /*37a0*/  NANOSLEEP 0x64 ;  /* 0x000000640000795d */ /* 0x000fea0003800000 */
[----:B------:R-:W-:-:S05]  /*37b0*/  UMOV UR7, 0x10 ;  /* 0x0000001000077882 */ /* 0x000fca0000000000 */
[----:B------:R-:W-:Y:S04]  /*37c0*/  DEPBAR.LE SB1, 0x36 ;  /* 0x00009d800000791a */ /* 0x000fe80000000000 */
[----:B------:R-:W1:Y:S02]  /*37d0*/  UTCATOMSWS.2CTA.FIND_AND_SET.ALIGN UP1, UR7, UR7 ;  /* 0x00000007000775e3 */ /* 0x000e640008220800 */
[----:B-1----:R-:W-:Y:S01]  /*37e0*/  MOV R9, UR7 ;  /* 0x0000000700097c02 */ /* 0x002fe20008000f00 */
[----:B------:R-:W-:Y:S05]  /*37f0*/  BRA.U !UP1, `(.L_x_74) ;  /* 0xfffffffd09e87547 */ /* 0x000fea000b83ffff */
.L_x_73:
[----:B------:R-:W1:Y:S01]  /*3800*/  LDS R5, [UR6+0x10] ;  /* 0x00001006ff057984 */ /* 0x000e620008000800 */
[----:B------:R-:W-:Y:S01]  /*3810*/  IMAD.U32 R3, RZ, RZ, UR37 ;  /* 0x00000025ff037e24 */ /* 0x000fe2000f8e00ff */
[----:B------:R-:W-:-:S03]  /*3820*/  MOV R2, UR4 ;  /* 0x0000000400027c02 */ /* 0x000fc60008000f00 */
[----:B------:R-:W-:Y:S01]  /*3830*/  VIADD R3, R3, 0x200 ;  /* 0x0000020003037836 */ /* 0x000fe20000000000 */
[----:B-1----:R-:W-:-:S04]  /*3840*/  SHF.L.U32 R5, R5, 0x1f, RZ ;  /* 0x0000001f05057819 */ /* 0x002fc800000006ff */
[----:B------:R-:W1:Y:S02]  /*3850*/  SYNCS.PHASECHK.TRANS64.TRYWAIT P0, [UR6+0x8], R5 ;  /* 0x00000805ff0075a7 */ /* 0x000e640008001106 */
[----:B-1----:R-:W-:Y:S05]  /*3860*/  @P0 BRA `(.L_x_75) ;  /* 0x0000000000080947 */ /* 0x002fea0003800000 */
[----:B------:R-:W1:Y:S02]  /*3870*/  SYNCS.PHASECHK.TRANS64.TRYWAIT P0, [UR6+0x8], R5 ;  /* 0x00000805ff0075a7 */ /* 0x000e640008001106 */
[----:B-1----:R-:W-:Y:S05]  /*3880*/  @!P0 BRA `(.L_x_76) ;  /* 0x0000005000588947 */ /* 0x002fea0003800000 */
.L_x_75:
[----:B-1----:R-:W-:Y:S01]  /*3890*/  HFMA2 R4, -RZ, RZ, 0, 5.9604644775390625e-08 ;  /* 0x00000001ff047431 */ /* 0x002fe200000001ff */
[----:B------:R-:W-:Y:S01]  /*38a0*/  UPRMT UR7, UR4, 0x654, UR8 ;  /* 0x0000065404077896 */ /* 0x000fe20008000008 */
[----:B------:R-:W-:Y:S01]  /*38b0*/  IMAD.MOV.U32 R7, RZ, RZ, 0xffff ;  /* 0x0000ffffff077424 */ /* 0x000fe200078e00ff */
[----:B------:R-:W-:Y:S01]  /*38c0*/  PRMT R2, R2, 0x654, R3 ;  /* 0x0000065402027816 */ /* 0x000fe20000000003 */
[----:B------:R-:W-:Y:S02]  /*38d0*/  IMAD.MOV.U32 R5, RZ, RZ, 0x4 ;  /* 0x00000004ff057424 */ /* 0x000fe400078e00ff */
[----:B------:R-:W-:Y:S01]  /*38e0*/  IMAD.SHL.U32 R8, R9, 0x20, RZ ;  /* 0x0000002009087824 */ /* 0x000fe200078e00ff */
[----:B------:R-:W-:Y:S02]  /*38f0*/  MOV R3, UR7 ;  /* 0x0000000700037c02 */ /* 0x000fe40008000f00 */
[-C--:B------:R-:W-:Y:S01]  /*3900*/  SHF.L.U32 R7, R7, R9.reuse, RZ ;  /* 0x0000000907077219 */ /* 0x080fe200000006ff */
[----:B------:R1:W-:Y:S01]  /*3910*/  SYNCS.ARRIVE.TRANS64.RED RZ, [UR7], R5 ;  /* 0x00000005ffff79a7 */ /* 0x0003e20008000407 */
[----:B------:R-:W-:Y:S01]  /*3920*/  SHF.L.U32 R6, R4, R9, RZ ;  /* 0x0000000904067219 */ /* 0x000fe200000006ff */
[----:B------:R1:W-:Y:S04]  /*3930*/  STS [UR37+0x200], R8 ;  /* 0x00020008ff007988 */ /* 0x0003e80008000825 */
[----:B------:R1:W-:Y:S04]  /*3940*/  STAS [R2.64], R9 ;  /* 0x0000000902007dbd */ /* 0x0003e8000c0008ff */
[----:B------:R1:W-:Y:S04]  /*3950*/  ATOMS.OR RZ, [UR6+0x14], R7 ;  /* 0x00001407ffff798c */ /* 0x0003e8000b000006 */
[----:B------:R1:W-:Y:S04]  /*3960*/  ATOMS.OR RZ, [UR6+0x18], R6 ;  /* 0x00001806ffff798c */ /* 0x0003e8000b000006 */
[----:B------:R1:W-:Y:S02]  /*3970*/  ATOMS.XOR RZ, [UR6+0x10], R4 ;  /* 0x00001004ffff798c */ /* 0x0003e4000b800006 */
.L_x_72:
[----:B------:R-:W-:Y:S05]  /*3980*/  BSYNC B0 ;  /* 0x0000000000007941 */ /* 0x000fea0003800000 */
.L_x_71:
[----:B------:R-:W-:Y:S05]  /*3990*/  BRA.U UP0, `(.L_x_77) ;  /* 0x00000001006c7547 */ /* 0x000fea000b800000 */
[----:B------:R-:W-:-:S03]  /*39a0*/  UMOV UR7, 0xffffffff ;  /* 0xffffffff00077882 */ /* 0x000fc60000000000 */
[----:B------:R-:W-:Y:S05]  /*39b0*/  BRA.DIV UR7, `(.L_x_78) ;  /* 0x0000005207247947 */ /* 0x000fea000b800000 */
[----:B------:R-:W-:-:S13]  /*39c0*/  ELECT P6, URZ, PT ;  /* 0x0000000000ff782f */ /* 0x000fda00038c0000 */
.L_x_192:
[----:B------:R-:W-:Y:S05]  /*39d0*/  @!P6 BRA `(.L_x_77) ;  /* 0x00000000005ce947 */ /* 0x000fea0003800000 */
[----:B-1----:R-:W1:Y:S02]  /*39e0*/  LDS R3, [UR6+0x10] ;  /* 0x00001006ff037984 */ /* 0x002e640008000800 */
[----:B-1----:R-:W-:-:S04]  /*39f0*/  SHF.L.U32 R3, R3, 0x1f, RZ ;  /* 0x0000001f03037819 */ /* 0x002fc800000006ff */
[----:B------:R-:W1:Y:S02]  /*3a00*/  SYNCS.PHASECHK.TRANS64.TRYWAIT P0, [UR6+0x8], R3 ;  /* 0x00000803ff0075a7 */ /* 0x000e640008001106 */
[----:B-1----:R-:W-:Y:S05]  /*3a10*/  @P0 BRA `(.L_x_79) ;  /* 0x0000000000080947 */ /* 0x002fea0003800000 */
[----:B------:R-:W1:Y:S02]  /*3a20*/  SYNCS.PHASECHK.TRANS64.TRYWAIT P0, [UR6+0x8], R3 ;  /* 0x00000803ff0075a7 */ /* 0x000e640008001106 */
[----:B-1----:R-:W-:Y:S05]  /*3a30*/  @!P0 BRA `(.L_x_80) ;  /* 0x0000005000248947 */ /* 0x002fea0003800000 */
.L_x_79:
[----:B------:R-:W2:Y:S01]  /*3a40*/  LDS R5, [UR37+0x200] ;  /* 0x00020025ff057984 */ /* 0x000ea20008000800 */
[----:B-1----:R-:W-:Y:S02]  /*3a50*/  HFMA2 R2, -RZ, RZ, 0, 5.9604644775390625e-08 ;  /* 0x00000001ff027431 */ /* 0x002fe400000001ff */
[----:B------:R-:W-:Y:S01]  /*3a60*/  IMAD.MOV.U32 R3, RZ, RZ, 0xffff ;  /* 0x0000ffffff037424 */ /* 0x000fe200078e00ff */
[----:B------:R-:W-:Y:S01]  /*3a70*/  UPRMT UR7, UR4, 0x654, UR8 ;  /* 0x0000065404077896 */ /* 0x000fe20008000008 */
[----:B--2---:R-:W-:-:S03]  /*3a80*/  IMAD.SHL.U32 R4, R5, 0x20, RZ ;  /* 0x0000002005047824 */ /* 0x004fc600078e00ff */
[-C--:B------:R-:W-:Y:S02]  /*3a90*/  SHF.L.U32 R3, R3, R5.reuse, RZ ;  /* 0x0000000503037219 */ /* 0x080fe400000006ff */
[----:B------:R-:W-:Y:S01]  /*3aa0*/  SHF.L.U32 R5, R2, R5, RZ ;  /* 0x0000000502057219 */ /* 0x000fe200000006ff */
[----:B------:R2:W-:Y:S04]  /*3ab0*/  STS [UR37+0x200], R4 ;  /* 0x00020004ff007988 */ /* 0x0005e80008000825 */
[----:B------:R2:W-:Y:S04]  /*3ac0*/  ATOMS.OR RZ, [UR6+0x14], R3 ;  /* 0x00001403ffff798c */ /* 0x0005e8000b000006 */
[----:B------:R2:W-:Y:S01]  /*3ad0*/  ATOMS.OR RZ, [UR6+0x18], R5 ;  /* 0x00001805ffff798c */ /* 0x0005e2000b000006 */
[----:B------:R-:W-:Y:S03]  /*3ae0*/  SYNCS.ARRIVE.TRANS64.RED.A1T0 RZ, [UR7], RZ ;  /* 0x000000ffffff79a7 */ /* 0x000fe60008100407 */
[----:B------:R2:W-:Y:S01]  /*3af0*/  ATOMS.XOR RZ, [UR6+0x10], R2 ;  /* 0x00001002ffff798c */ /* 0x0005e2000b800006 */
[----:B------:R-:W-:Y:S05]  /*3b00*/  BRA `(.L_x_77) ;  /* 0x0000000000107947 */ /* 0x000fea0003800000 */
.L_x_70:
[----:B------:R-:W-:-:S05]  /*3b10*/  MOV R2, 0xffffffff ;  /* 0xffffffff00027802 */ /* 0x000fca0000000f00 */
[----:B------:R1:W-:Y:S02]  /*3b20*/  STS [UR37+0x200], R2 ;  /* 0x00020002ff007988 */ /* 0x0003e40008000825 */
[----:B-1----:R-:W-:Y:S02]  /*3b30*/  MOV R2, 0x3b50 ;  /* 0x00003b5000027802 */ /* 0x002fe40000000f00 */
[----:B-----5:R-:W-:Y:S05]  /*3b40*/  CALL.REL.NOINC `($__internal_1_$__cuda_sm10x_tcgen05_guardrail_trap_phase_invalid_during_alloc) ;  /* 0x0000005400847944 */ /* 0x020fea0003c00000 */
.L_x_77:
[----:B------:R-:W-:Y:S05]  /*3b50*/  WARPSYNC.ALL ;  /* 0x0000000000007948 */ /* 0x000fea0003800000 */
[----:B------:R-:W3:Y:S01]  /*3b60*/  S2UR UR7, SR_CgaCtaId ;  /* 0x00000000000779c3 */ /* 0x000ee20000008800 */
[----:B------:R-:W-:Y:S01]  /*3b70*/  UMOV UR6, 0x400 ;  /* 0x0000040000067882 */ /* 0x000fe20000000000 */
[----:B------:R-:W-:-:S06]  /*3b80*/  NOP ;  /* 0x0000000000007918 */ /* 0x000fcc0000000000 */
[----:B------:R-:W-:Y:S06]  /*3b90*/  BAR.ARV 0x6, 0xa0 ;  /* 0x0182800000007b1d */ /* 0x000fec0000002000 */
[----:B------:R-:W4:Y:S01]  /*3ba0*/  LDCU UR8, c[0x0][0x38c] ;  /* 0x00007180ff0877ac */ /* 0x000f220008000800 */
[----:B------:R-:W-:Y:S01]  /*3bb0*/  LOP3.LUT R10, R10, 0xffff, RZ, 0xc0, !PT ;  /* 0x0000ffff0a0a7812 */ /* 0x000fe200078ec0ff */
[----:B-1----:R-:W-:Y:S01]  /*3bc0*/  IMAD.MOV.U32 R9, RZ, RZ, 0x1 ;  /* 0x00000001ff097424 */ /* 0x002fe200078e00ff */
[----:B------:R-:W-:Y:S01]  /*3bd0*/  LOP3.LUT R0, R0, 0xffff, RZ, 0xc0, !PT ;  /* 0x0000ffff00007812 */ /* 0x000fe200078ec0ff */
[----:B------:R-:W-:Y:S01]  /*3be0*/  IMAD.MOV.U32 R8, RZ, RZ, RZ ;  /* 0x000000ffff087224 */ /* 0x000fe200078e00ff */
[----:B------:R-:W-:Y:S01]  /*3bf0*/  R2UR UR12, R10 ;  /* 0x000000000a0c72ca */ /* 0x000fe200000e0000 */
[----:B------:R-:W-:Y:S01]  /*3c00*/  UMOV UR19, URZ ;  /* 0x000000ff00137c82 */ /* 0x000fe20008000000 */
[----:B------:R-:W-:Y:S01]  /*3c10*/  R2UR UR11, R0 ;  /* 0x00000000000b72ca */ /* 0x000fe200000e0000 */
[----:B------:R-:W-:Y:S01]  /*3c20*/  UMOV UR18, URZ ;  /* 0x000000ff00127c82 */ /* 0x000fe20008000000 */
[----:B------:R-:W-:Y:S01]  /*3c30*/  UMOV UR17, URZ ;  /* 0x000000ff00117c82 */ /* 0x000fe20008000000 */
[----:B---3--:R-:W-:-:S02]  /*3c40*/  ULEA UR7, UR7, UR6, 0x18 ;  /* 0x0000000607077291 */ /* 0x008fc4000f8ec0ff */
[----:B------:R-:W-:Y:S02]  /*3c50*/  UISETP.NE.AND UP2, UPT, UR5, URZ, UPT ;  /* 0x000000ff0500728c */ /* 0x000fe4000bf45270 */
[----:B------:R-:W-:Y:S02]  /*3c60*/  UIADD3 UR13, UPT, UPT, UR7, 0x3400, URZ ;  /* 0x00003400070d7890 */ /* 0x000fe4000fffe0ff */
[----:B------:R-:W-:Y:S02]  /*3c70*/  UIADD3 UR14, UPT, UPT, UR7, 0x25400, URZ ;  /* 0x00025400070e7890 */ /* 0x000fe4000fffe0ff */
[----:B----4-:R-:W-:Y:S01]  /*3c80*/  UIADD3 UR8, UPT, UPT, UR8, 0x3f, URZ ;  /* 0x0000003f08087890 */ /* 0x010fe2000fffe0ff */
[----:B--2---:R-:W1:Y:S01]  /*3c90*/  LDS R2, [UR7+0x200] ;  /* 0x00020007ff027984 */ /* 0x004e620008000800 */
[----:B------:R-:W-:Y:S02]  /*3ca0*/  USHF.R.U32.HI UR13, URZ, 0x4, UR13 ;  /* 0x00000004ff0d7899 */ /* 0x000fe4000801160d */
[----:B------:R-:W-:-:S02]  /*3cb0*/  USHF.R.S32.HI UR6, URZ, 0x1f, UR8 ;  /* 0x0000001fff067899 */ /* 0x000fc40008011408 */
[----:B------:R-:W-:Y:S02]  /*3cc0*/  USHF.R.U32.HI UR14, URZ, 0x4, UR14 ;  /* 0x00000004ff0e7899 */ /* 0x000fe4000801160e */
[----:B------:R-:W-:Y:S02]  /*3cd0*/  ULEA.HI UR6, UR6, UR8, URZ, 0x6 ;  /* 0x0000000806067291 */ /* 0x000fe4000f8f30ff */
[----:B------:R-:W-:Y:S02]  /*3ce0*/  ULOP3.LUT UR13, UR13, 0x3fff, URZ, 0xc0, !UPT ;  /* 0x00003fff0d0d7892 */ /* 0x000fe4000f8ec0ff */
[----:B------:R-:W-:Y:S02]  /*3cf0*/  USHF.R.S32.HI UR6, URZ, 0x6, UR6 ;  /* 0x00000006ff067899 */ /* 0x000fe40008011406 */
[----:B------:R-:W-:Y:S02]  /*3d00*/  ULOP3.LUT UR14, UR14, 0x3fff, URZ, 0xc0, !UPT ;  /* 0x00003fff0e0e7892 */ /* 0x000fe4000f8ec0ff */
[----:B------:R-:W-:Y:S01]  /*3d10*/  UISETP.LT.AND UP0, UPT, UR6, 0x1, UPT ;  /* 0x000000010600788c */ /* 0x000fe2000bf01270 */
[----:B------:R-:W-:Y:S01]  /*3d20*/  UMOV UR28, 0x0 ;  /* 0x00000000001c7882 */ /* 0x000fe20000000000 */
[----:B------:R-:W-:Y:S01]  /*3d30*/  UMOV UR29, 0x8100010 ;  /* 0x08100010001d7882 */ /* 0x000fe20000000000 */
[----:B------:R-:W-:-:S02]  /*3d40*/  ULOP3.LUT UR13, UR13, 0x10000, URZ, 0xfc, !UPT ;  /* 0x000100000d0d7892 */ /* 0x000fc4000f8efcff */
[----:B------:R-:W-:Y:S02]  /*3d50*/  ULOP3.LUT UR14, UR14, 0x10000, URZ, 0xfc, !UPT ;  /* 0x000100000e0e7892 */ /* 0x000fe4000f8efcff */
[----:B------:R-:W-:Y:S01]  /*3d60*/  USEL UR20, UR6, 0x1, !UP0 ;  /* 0x0000000106147887 */ /* 0x000fe2000c000000 */
[----:B------:R-:W-:Y:S01]  /*3d70*/  UMOV UR26, 0x0 ;  /* 0x00000000001a7882 */ /* 0x000fe20000000000 */
[----:B------:R-:W-:Y:S01]  /*3d80*/  UMOV UR27, 0x8100010 ;  /* 0x08100010001b7882 */ /* 0x000fe20000000000 */
[----:B------:R-:W-:Y:S01]  /*3d90*/  UMOV UR24, 0x0 ;  /* 0x0000000000187882 */ /* 0x000fe20000000000 */
[----:B------:R-:W-:Y:S01]  /*3da0*/  UMOV UR25, 0x8100010 ;  /* 0x0810001000197882 */ /* 0x000fe20000000000 */
[----:B------:R-:W-:Y:S01]  /*3db0*/  UMOV UR22, 0x0 ;  /* 0x0000000000167882 */ /* 0x000fe20000000000 */
[----:B------:R-:W-:Y:S01]  /*3dc0*/  UMOV UR23, 0x8100010 ;  /* 0x0810001000177882 */ /* 0x000fe20000000000 */
[----:B-1----:R-:W-:Y:S02]  /*3dd0*/  R2UR UR21, R2 ;  /* 0x00000000021572ca */ /* 0x002fe400000e0000 */
[----:B------:R-:W-:-:S13]  /*3de0*/  CS2R R2, SRZ ;  /* 0x0000000000027805 */ /* 0x000fda000001ff00 */
.L_x_88:
[C---:B------:R-:W-:Y:S02]  /*3df0*/  LEA R0, R8.reuse, UR7, 0x3 ;  /* 0x0000000708007c11 */ /* 0x040fe4000f8e18ff */
[----:B------:R-:W-:Y:S02]  /*3e00*/  SHF.L.U32 R4, R3, 0x1f, RZ ;  /* 0x0000001f03047819 */ /* 0x000fe400000006ff */
[----:B------:R-:W-:Y:S02]  /*3e10*/  LEA R5, R8, UR7, 0x4 ;  /* 0x0000000708057c11 */ /* 0x000fe4000f8e20ff */
[----:B------:R-:W1:Y:S02]  /*3e20*/  SYNCS.PHASECHK.TRANS64.TRYWAIT P0, [R0+URZ+0x150], R4 ;  /* 0x00015004000075a7 */ /* 0x000e6400080011ff */
[----:B-1-34-:R-:W-:Y:S05]  /*3e30*/  @!P0 BRA `(.L_x_81) ;  /* 0x0000004c003c8947 */ /* 0x01afea0003800000 */
.L_x_193:
[----:B-1----:R-:W1:Y:S01]  /*3e40*/  LDS.128 R4, [R5+0x1e0] ;  /* 0x0001e00005047984 */ /* 0x002e620000000c00 */
[----:B------:R-:W-:Y:S02]  /*3e50*/  VIADD R0, R0, 0x160 ;  /* 0x0000016000007836 */ /* 0x000fe40000000000 */
[----:B------:R-:W-:Y:S01]  /*3e60*/  VIADD R8, R8, 0x1 ;  /* 0x0000000108087836 */ /* 0x000fe20000000000 */
[----:B------:R-:W-:Y:S01]  /*3e70*/  @!PT LDS RZ, [RZ] ;  /* 0x00000000fffff984 */ /* 0x000fe20000000800 */
[----:B------:R-:W-:Y:S01]  /*3e80*/  @!PT LDS RZ, [RZ] ;  /* 0x00000000fffff984 */ /* 0x000fe20000000800 */
[----:B------:R-:W-:Y:S01]  /*3e90*/  @!PT LDS RZ, [RZ] ;  /* 0x00000000fffff984 */ /* 0x000fe20000000800 */
[----:B------:R-:W-:Y:S01]  /*3ea0*/  @!PT LDS RZ, [RZ] ;  /* 0x00000000fffff984 */ /* 0x000fe20000000800 */
[----:B------:R2:W-:Y:S06]  /*3eb0*/  MEMBAR.ALL.CTA ;  /* 0x0000000000007992 */ /* 0x0005ec0000008000 */
[----:B--2---:R-:W2:Y:S01]  /*3ec0*/  FENCE.VIEW.ASYNC.S ;  /* 0x00000000000073c6 */ /* 0x004ea20000000000 */
[----:B------:R-:W-:-:S04]  /*3ed0*/  PRMT R0, RZ, 0x654, R0 ;  /* 0x00000654ff007816 */ /* 0x000fc80000000000 */
[----:B--2---:R2:W-:Y:S01]  /*3ee0*/  SYNCS.ARRIVE.TRANS64.RED.A1T0 RZ, [R0+URZ], RZ ;  /* 0x000000ff00ff79a7 */ /* 0x0045e200081004ff */
[----:B-1----:R-:W-:Y:S01]  /*3ef0*/  LOP3.LUT P1, RZ, R6, 0x1, RZ, 0xc0, !PT ;  /* 0x0000000106ff7812 */ /* 0x002fe2000782c0ff */
[----:B--2---:R-:W-:-:S12]  /*3f00*/  BRA.U UP2, `(.L_x_82) ;  /* 0x0000000502087547 */ /* 0x004fd8000b800000 */
[----:B------:R-:W1:Y:S01]  /*3f10*/  LDCU UR8, c[0x0][0x38c] ;  /* 0x00007180ff0877ac */ /* 0x000e620008000800 */
[----:B------:R-:W-:Y:S02]  /*3f20*/  PLOP3.LUT P2, PT, PT, PT, PT, 0x80, 0x8 ;  /* 0x000000000008781c */ /* 0x000fe40003f4f070 */
[----:B------:R-:W-:Y:S01]  /*3f30*/  SHF.L.U32 R4, R9, 0x1f, RZ ;  /* 0x0000001f09047819 */ /* 0x000fe200000006ff */
[----:B------:R-:W-:Y:S02]  /*3f40*/  ULEA UR9, UR19, UR7, 0x3 ;  /* 0x0000000713097291 */ /* 0x000fe4000f8e18ff */
[----:B------:R-:W-:Y:S02]  /*3f50*/  ULEA UR10, UR19, UR21, 0x5 ;  /* 0x00000015130a7291 */ /* 0x000fe4000f8e28ff */
[----:B-1----:R-:W-:-:S06]  /*3f60*/  UISETP.GE.AND UP0, UPT, UR8, 0x1, UPT ;  /* 0x000000010800788c */ /* 0x002fcc000bf06270 */
[----:B------:R-:W-:-:S05]  /*3f70*/  PLOP3.LUT P0, PT, PT, PT, UP0, 0x80, 0x8 ;  /* 0x000000000008781c */ /* 0x000fca0003f0f008 */
[----:B------:R-:W-:-:S08]  /*3f80*/  @UP0 ULEA UR8, UR18, UR7, 0x3 ;  /* 0x0000000712080291 */ /* 0x000fd0000f8e18ff */
[----:B------:R-:W-:-:S04]  /*3f90*/  @P0 SHF.L.U32 R0, R2, 0x1f, RZ ;  /* 0x0000001f02000819 */ /* 0x000fc800000006ff */
[----:B------:R1:W2:Y:S01]  /*3fa0*/  @P0 SYNCS.PHASECHK.TRANS64.TRYWAIT P2, [UR8], R0 ;  /* 0x00000000ff0005a7 */ /* 0x0002a20008041108 */
[----:B------:R-:W3:Y:S02]  /*3fb0*/  SYNCS.PHASECHK.TRANS64.TRYWAIT P0, [UR9+0x190], R4 ;  /* 0x00019004ff0075a7 */ /* 0x000ee40008001109 */
[----:B-123--:R-:W-:Y:S05]  /*3fc0*/  @!P0 BRA `(.L_x_83) ;  /* 0x0000004800ec8947 */ /* 0x00efea0003800000 */
.L_x_195:
[----:B------:R-:W-:Y:S01]  /*3fd0*/  UMOV UR16, UR17 ;  /* 0x0000001100107c82 */ /* 0x000fe20008000000 */
[----:B------:R-:W-:Y:S05]  /*3fe0*/  BRA.U !UP0, `(.L_x_84) ;  /* 0x0000000108c07547 */ /* 0x000fea000b800000 */
[----:B------:R-:W-:Y:S02]  /*3ff0*/  UIADD3 UR16, UPT, UPT, UR20, UR17, URZ ;  /* 0x0000001114107290 */ /* 0x000fe4000fffe0ff */
[----:B------:R-:W-:Y:S01]  /*4000*/  UPLOP3.LUT UP3, UPT, UPT, UPT, UPT, 0x40, 0x4 ;  /* 0x000000000004789c */ /* 0x000fe20003f6e870 */
[----:B------:R-:W-:Y:S01]  /*4010*/  UMOV UR15, UR6 ;  /* 0x00000006000f7c82 */ /* 0x000fe20008000000 */
[----:B------:R-:W-:-:S09]  /*4020*/  UMOV UR46, UR18 ;  /* 0x00000012002e7c82 */ /* 0x000fd20008000000 */
.L_x_87:
[----:B--2---:R-:W-:Y:S01]  /*4030*/  ULEA UR8, UR46, UR7, 0x3 ;  /* 0x000000072e087291 */ /* 0x004fe2000f8e18ff */
[----:B---3--:R-:W-:Y:S11]  /*4040*/  @P2 BRA `(.L_x_85) ;  /* 0x00000000000c2947 */ /* 0x008ff60003800000 */
[----:B-1----:R-:W-:Y:S04]  /*4050*/  SHF.L.U32 R4, R2, 0x1f, RZ ;  /* 0x0000001f02047819 */ /* 0x002fe800000006ff */
[----:B------:R-:W1:Y:S02]  /*4060*/  SYNCS.PHASECHK.TRANS64.TRYWAIT P0, [UR8], R4 ;  /* 0x00000004ff0075a7 */ /* 0x000e640008001108 */
[----:B-1----:R-:W-:Y:S05]  /*4070*/  @!P0 BRA `(.L_x_86) ;  /* 0x0000004800d88947 */ /* 0x002fea0003800000 */
.L_x_85:
[----:B------:R-:W-:Y:S01]  /*4080*/  UISETP.NE.AND UP0, UPT, UR15, 0x1, UPT ;  /* 0x000000010f00788c */ /* 0x000fe2000bf05270 */
[----:B------:R-:W-:Y:S01]  /*4090*/  PLOP3.LUT P2, PT, PT, PT, PT, 0x80, 0x8 ;  /* 0x000000000008781c */ /* 0x000fe20003f4f070 */
[----:B------:R-:W-:Y:S02]  /*40a0*/  UIADD3 UR18, UPT, UPT, UR46, 0x1, URZ ;  /* 0x000000012e127890 */ /* 0x000fe4000fffe0ff */
[----:B------:R-:W-:Y:S02]  /*40b0*/  ULEA UR32, UR46, UR14, 0x8 ;  /* 0x0000000e2e207291 */ /* 0x000fe4000f8e40ff */
[----:B------:R-:W-:Y:S01]  /*40c0*/  UISETP.NE.AND UP1, UPT, UR18, 0x11, UPT ;  /* 0x000000111200788c */ /* 0x000fe2000bf25270 */
[----:B------:R-:W-:Y:S01]  /*40d0*/  PLOP3.LUT P0, PT, PT, PT, UP0, 0x80, 0x8 ;  /* 0x000000000008781c */ /* 0x000fe20003f0f008 */
[----:B------:R-:W-:Y:S02]  /*40e0*/  UIADD3 UR44, UPT, UPT, UR32, 0x2, URZ ;  /* 0x00000002202c7890 */ /* 0x000fe4000fffe0ff */
[----:B------:R-:W-:Y:S02]  /*40f0*/  USEL UR31, URZ, 0x1, UP1 ;  /* 0x00000001ff1f7887 */ /* 0x000fe40008800000 */
[----:B------:R-:W-:Y:S02]  /*4100*/  USEL UR18, UR18, URZ, UP1 ;  /* 0x000000ff12127287 */ /* 0x000fe40008800000 */
[----:B------:R-:W-:Y:S02]  /*4110*/  UIADD3 UR40, UPT, UPT, UR32, 0x4, URZ ;  /* 0x0000000420287890 */ /* 0x000fe4000fffe0ff */
[----:B------:R-:W-:Y:S01]  /*4120*/  @UP0 ULEA UR30, UR18, UR7, 0x3 ;  /* 0x00000007121e0291 */ /* 0x000fe2000f8e18ff */
[----:B------:R-:W-:Y:S01]  /*4130*/  LOP3.LUT R2, R2, UR31, RZ, 0x3c, !PT ;  /* 0x0000001f02027c12 */ /* 0x000fe2000f8e3cff */
[----:B------:R-:W-:Y:S02]  /*4140*/  UIADD3 UR36, UPT, UPT, UR32, 0x6, URZ ;  /* 0x0000000620247890 */ /* 0x000fe4000fffe0ff */
[----:B------:R-:W-:Y:S01]  /*4150*/  UIADD3 UR8, UPT, UPT, UR8, 0x88, URZ ;  /* 0x0000008808087890 */ /* 0x000fe2000fffe0ff */
[----:B-1----:R-:W-:Y:S01]  /*4160*/  @P0 SHF.L.U32 R0, R2, 0x1f, RZ ;  /* 0x0000001f02000819 */ /* 0x002fe200000006ff */
[----:B------:R-:W-:Y:S02]  /*4170*/  UIADD3 UR17, UPT, UPT, UR17, 0x1, URZ ;  /* 0x0000000111117890 */ /* 0x000fe4000fffe0ff */
[----:B------:R-:W-:Y:S01]  /*4180*/  UIADD3 UR15, UPT, UPT, UR15, -0x1, URZ ;  /* 0xffffffff0f0f7890 */ /* 0x000fe2000fffe0ff */
[----:B------:R2:W3:Y:S01]  /*4190*/  @P0 SYNCS.PHASECHK.TRANS64.TRYWAIT P2, [UR30], R0 ;  /* 0x00000000ff0005a7 */ /* 0x0004e2000804111e */
[----:B------:R-:W-:Y:S02]  /*41a0*/  ULEA UR30, UR46, UR13, 0x9 ;  /* 0x0000000d2e1e7291 */ /* 0x000fe4000f8e48ff */
[----:B------:R-:W-:Y:S02]  /*41b0*/  UISETP.NE.AND UP0, UPT, UR17, UR16, UPT ;  /* 0x000000101100728c */ /* 0x000fe4000bf05270 */
[----:B------:R-:W-:Y:S02]  /*41c0*/  UIADD3 UR42, UPT, UPT, UR30, 0x2, URZ ;  /* 0x000000021e2a7890 */ /* 0x000fe4000fffe0ff */
[----:B------:R-:W-:Y:S02]  /*41d0*/  UIADD3 UR38, UPT, UPT, UR30, 0x4, URZ ;  /* 0x000000041e267890 */ /* 0x000fe4000fffe0ff */
[----:B------:R-:W-:Y:S01]  /*41e0*/  UIADD3 UR34, UPT, UPT, UR30, 0x6, URZ ;  /* 0x000000061e227890 */ /* 0x000fe2000fffe0ff */
[----:B------:R-:W-:Y:S01]  /*41f0*/  UMOV UR33, 0x40004040 ;  /* 0x4000404000217882 */ /* 0x000fe20000000000 */
[----:B------:R-:W-:Y:S01]  /*4200*/  UMOV UR31, 0x40004040 ;  /* 0x40004040001f7882 */ /* 0x000fe20000000000 */
[----:B------:R-:W-:Y:S01]  /*4210*/  UMOV UR45, 0x40004040 ;  /* 0x40004040002d7882 */ /* 0x000fe20000000000 */
[----:B------:R2:W-:Y:S01]  /*4220*/  UTCHMMA.2CTA gdesc[UR30], gdesc[UR32], tmem[UR10], tmem[UR28], idesc[UR29], UP3 ;  /* 0x00ff1c201e0075ea */ /* 0x0005e20009a0000a */
[----:B------:R-:W-:Y:S01]  /*4230*/  UPLOP3.LUT UP3, UPT, UPT, UPT, UPT, 0x80, 0x8 ;  /* 0x000000000008789c */ /* 0x000fe20003f6f070 */
[----:B------:R-:W-:Y:S01]  /*4240*/  UMOV UR43, 0x40004040 ;  /* 0x40004040002b7882 */ /* 0x000fe20000000000 */
[----:B------:R-:W-:Y:S01]  /*4250*/  UMOV UR41, 0x40004040 ;  /* 0x4000404000297882 */ /* 0x000fe20000000000 */
[----:B------:R2:W-:Y:S01]  /*4260*/  UTCHMMA.2CTA gdesc[UR42], gdesc[UR44], tmem[UR10], tmem[UR26], idesc[UR27], UPT ;  /* 0x00ff1a2c2a0075ea */ /* 0x0005e2000ba0000a */
[----:B------:R-:W-:Y:S01]  /*4270*/  UMOV UR39, 0x40004040 ;  /* 0x4000404000277882 */ /* 0x000fe20000000000 */
[----:B------:R-:W-:Y:S01]  /*4280*/  UMOV UR37, 0x40004040 ;  /* 0x4000404000257882 */ /* 0x000fe20000000000 */
[----:B------:R-:W-:Y:S01]  /*4290*/  UMOV UR35, 0x40004040 ;  /* 0x4000404000237882 */ /* 0x000fe20000000000 */
[----:B------:R2:W-:Y:S01]  /*42a0*/  UTCHMMA.2CTA gdesc[UR38], gdesc[UR40], tmem[UR10], tmem[UR24], idesc[UR25], UPT ;  /* 0x00ff1828260075ea */ /* 0x0005e2000ba0000a */
[----:B------:R2:W-:Y:S01]  /*42b0*/  UTCHMMA.2CTA gdesc[UR34], gdesc[UR36], tmem[UR10], tmem[UR22], idesc[UR23], UPT ;  /* 0x00ff1624220075ea */ /* 0x0005e2000ba0000a */
[----:B------:R2:W-:Y:S01]  /*42c0*/  UTCBAR.2CTA.MULTICAST [UR8], URZ, UR12 ;  /* 0x000000ff080073e9 */ /* 0x0005e2000820080c */
[----:B------:R-:W-:Y:S01]  /*42d0*/  UMOV UR46, UR18 ;  /* 0x00000012002e7c82 */ /* 0x000fe20008000000 */
[----:B------:R-:W-:Y:S05]  /*42e0*/  BRA.U UP0, `(.L_x_87) ;  /* 0xfffffffd00507547 */ /* 0x000fea000b83ffff */
.L_x_84:
[----:B------:R-:W-:Y:S01]  /*42f0*/  UIADD3 UR9, UPT, UPT, UR9, 0x170, URZ ;  /* 0x0000017009097890 */ /* 0x000fe2000fffe0ff */
[----:B------:R-:W-:-:S08]  /*4300*/  UMOV UR17, UR16 ;  /* 0x0000001000117c82 */ /* 0x000fd00008000000 */
[----:B------:R4:W-:Y:S01]  /*4310*/  UTCBAR.2CTA.MULTICAST [UR9], URZ, UR11 ;  /* 0x000000ff090073e9 */ /* 0x0009e2000820080b */
[----:B------:R-:W-:Y:S02]  /*4320*/  NOP ;  /* 0x0000000000007918 */ /* 0x000fe40000000000 */
.L_x_82:
[----:B------:R-:W-:Y:S01]  /*4330*/  UIADD3 UR19, UPT, UPT, UR19, 0x1, URZ ;  /* 0x0000000113137890 */ /* 0x000fe2000fffe0ff */
[----:B------:R-:W-:-:S03]  /*4340*/  ISETP.NE.AND P0, PT, R8, 0x2, PT ;  /* 0x000000020800780c */ /* 0x000fc60003f05270 */
[----:B------:R-:W-:Y:S01]  /*4350*/  UISETP.NE.AND UP0, UPT, UR19, 0x4, UPT ;  /* 0x000000041300788c */ /* 0x000fe2000bf05270 */
[----:B-12---:R-:W-:Y:S02]  /*4360*/  SEL R0, RZ, 0x1, P0 ;  /* 0x00000001ff007807 */ /* 0x006fe40000000000 */
[----:B------:R-:W-:Y:S01]  /*4370*/  SEL R8, R8, RZ, P0 ;  /* 0x000000ff08087207 */ /* 0x000fe20000000000 */
[----:B------:R-:W-:Y:S01]  /*4380*/  USEL UR8, URZ, 0x1, UP0 ;  /* 0x00000001ff087887 */ /* 0x000fe20008000000 */
[----:B------:R-:W-:Y:S01]  /*4390*/  LOP3.LUT R3, R3, R0, RZ, 0x3c, !PT ;  /* 0x0000000003037212 */ /* 0x000fe200078e3cff */
[----:B------:R-:W-:-:S04]  /*43a0*/  USEL UR19, UR19, URZ, UP0 ;  /* 0x000000ff13137287 */ /* 0x000fc80008000000 */
[----:B------:R-:W-:Y:S01]  /*43b0*/  LOP3.LUT R9, R9, UR8, RZ, 0x3c, !PT ;  /* 0x0000000809097c12 */ /* 0x000fe2000f8e3cff */
[----:B------:R-:W-:Y:S07]  /*43c0*/  @P1 BRA `(.L_x_88) ;  /* 0xfffffff800881947 */ /* 0x000fee000383ffff */
[----:B------:R-:W1:Y:S01]  /*43d0*/  S2UR UR6, SR_CgaCtaId ;  /* 0x00000000000679c3 */ /* 0x000e620000008800 */
[----:B------:R-:W-:Y:S01]  /*43e0*/  ELECT P0, URZ, PT ;  /* 0x0000000000ff782f */ /* 0x000fe20003800000 */
[----:B------:R-:W-:Y:S01]  /*43f0*/  HFMA2 R0, -RZ, RZ, 0, 5.9604644775390625e-08 ;  /* 0x00000001ff007431 */ /* 0x000fe200000001ff */
[----:B------:R-:W-:-:S05]  /*4400*/  UMOV UR8, 0x40 ;  /* 0x0000004000087882 */ /* 0x000fca0000000000 */
[----:B------:R-:W-:Y:S01]  /*4410*/  UVIRTCOUNT.DEALLOC.SMPOOL 0x80 ;  /* 0x000000800000784c */ /* 0x000fe20000000000 */
[----:B------:R-:W-:Y:S02]  /*4420*/  UISETP.NE.AND UP0, UPT, UR5, URZ, UPT ;  /* 0x000000ff0500728c */ /* 0x000fe4000bf05270 */
[----:B-1----:R-:W-:-:S09]  /*4430*/  ULEA UR6, UR6, UR8, 0x18 ;  /* 0x0000000806067291 */ /* 0x002fd2000f8ec0ff */
[----:B------:R1:W-:Y:S01]  /*4440*/  @P0 STS.U8 [UR6+0x1c], R0 ;  /* 0x00001c00ff000988 */ /* 0x0003e20008000006 */
[----:B------:R-:W-:Y:S05]  /*4450*/  BRA.U UP0, `(.L_x_89) ;  /* 0x0000000100a07547 */ /* 0x000fea000b800000 */
[----:B------:R-:W-:Y:S01]  /*4460*/  UIADD3 UR5, UPT, UPT, UR7, 0x190, URZ ;  /* 0x0000019007057890 */ /* 0x000fe2000fffe0ff */
[----:B------:R-:W-:-:S03]  /*4470*/  SHF.L.U32 R2, R9, 0x1f, RZ ;  /* 0x0000001f09027819 */ /* 0x000fc600000006ff */
[----:B------:R-:W-:-:S09]  /*4480*/  ULEA UR8, UR19, UR5, 0x3 ;  /* 0x0000000513087291 */ /* 0x000fd2000f8e18ff */
[----:B------:R-:W2:Y:S02]  /*4490*/  SYNCS.PHASECHK.TRANS64.TRYWAIT P0, [UR8], R2 ;  /* 0x00000002ff0075a7 */ /* 0x000ea40008001108 */
[----:B--2---:R-:W-:Y:S05]  /*44a0*/  @!P0 BRA `(.L_x_90) ;  /* 0x0000004400e48947 */ /* 0x004fea0003800000 */
.L_x_198:
[----:B----4-:R-:W-:-:S04]  /*44b0*/  UIADD3 UR9, UPT, UPT, UR19, 0x1, URZ ;  /* 0x0000000113097890 */ /* 0x010fc8000fffe0ff */
        /* <DEDUP_REMOVED lines=8> */
.L_x_200:
        /* <DEDUP_REMOVED lines=9> */
.L_x_202:
[----:B------:R-:W-:-:S04]  /*45d0*/  UIADD3 UR9, UPT, UPT, UR9, 0x1, URZ ;  /* 0x0000000109097890 */ /* 0x000fc8000fffe0ff */
[----:B------:R-:W-:-:S04]  /*45e0*/  UISETP.NE.AND UP1, UPT, UR9, 0x4, UPT ;  /* 0x000000040900788c */ /* 0x000fc8000bf25270 */
[----:B------:R-:W-:Y:S02]  /*45f0*/  USEL UR8, URZ, 0x1, UP1 ;  /* 0x00000001ff087887 */ /* 0x000fe40008800000 */
[----:B------:R-:W-:-:S04]  /*4600*/  USEL UR9, UR9, URZ, UP1 ;  /* 0x000000ff09097287 */ /* 0x000fc80008800000 */
[----:B------:R-:W-:Y:S01]  /*4610*/  ULEA UR9, UR9, UR5, 0x3 ;  /* 0x0000000509097291 */ /* 0x000fe2000f8e18ff */
[----:B------:R-:W-:-:S04]  /*4620*/  LOP3.LUT R2, R2, UR8, RZ, 0x3c, !PT ;  /* 0x0000000802027c12 */ /* 0x000fc8000f8e3cff */
[----:B------:R-:W-:Y:S01]  /*4630*/  SHF.L.U32 R2, R2, 0x1f, RZ ;  /* 0x0000001f02027819 */ /* 0x000fe200000006ff */
[----:B-1----:R-:W-:-:S04]  /*4640*/  IMAD.U32 R0, RZ, RZ, UR9 ;  /* 0x00000009ff007e24 */ /* 0x002fc8000f8e00ff */
[----:B------:R1:W2:Y:S03]  /*4650*/  SYNCS.PHASECHK.TRANS64.TRYWAIT P0, [R0+URZ], R2 ;  /* 0x00000002000075a7 */ /* 0x0002a600080011ff */
[----:B--2---:R-:W-:Y:S05]  /*4660*/  @!P0 NANOSLEEP.SYNCS 0x989680 ;  /* 0x009896800000895d */ /* 0x004fea0003900000 */
[----:B------:R-:W2:Y:S02]  /*4670*/  @!P0 SYNCS.PHASECHK.TRANS64 P0, [R0+URZ], R2 ;  /* 0x00000002000085a7 */ /* 0x000ea400080010ff */
[----:B--2---:R-:W-:Y:S05]  /*4680*/  @P0 BRA `(.L_x_93) ;  /* 0x0000000000200947 */ /* 0x004fea0003800000 */
.L_x_94:
[----:B--2---:R2:W4:Y:S02]  /*4690*/  SYNCS.PHASECHK.TRANS64.TRYWAIT P0, [R0+URZ], R2 ;  /* 0x00000002000075a7 */ /* 0x00452400080011ff */
[----:B----4-:R-:W-:Y:S05]  /*46a0*/  @!P0 NANOSLEEP.SYNCS 0x989680 ;  /* 0x009896800000895d */ /* 0x010fea0003900000 */
[----:B------:R-:W4:Y:S02]  /*46b0*/  @!P0 SYNCS.PHASECHK.TRANS64 P0, [R0+URZ], R2 ;  /* 0x00000002000085a7 */ /* 0x000f2400080010ff */
[----:B----4-:R-:W-:Y:S05]  /*46c0*/  @!P0 BRA `(.L_x_94) ;  /* 0xfffffffc00f08947 */ /* 0x010fea000383ffff */
[----:B------:R-:W-:Y:S05]  /*46d0*/  BRA `(.L_x_93) ;  /* 0x00000000000c7947 */ /* 0x000fea0003800000 */
.L_x_89:
[----:B------:R-:W-:-:S04]  /*46e0*/  UIADD3 UR5, UPT, UPT, UR7, 0x1d0, URZ ;  /* 0x000001d007057890 */ /* 0x000fc8000fffe0ff */
[----:B------:R-:W-:-:S09]  /*46f0*/  UPRMT UR5, UR4, 0x654, UR5 ;  /* 0x0000065404057896 */ /* 0x000fd20008000005 */
[----:B------:R-:W-:Y:S03]  /*4700*/  SYNCS.ARRIVE.TRANS64.RED.A1T0 RZ, [UR5], RZ ;  /* 0x000000ffffff79a7 */ /* 0x000fe60008100405 */
.L_x_93:
[----:B-12---:R-:W-:Y:S01]  /*4710*/  SHF.L.U32 R2, RZ, 0x1f, RZ ;  /* 0x0000001fff027819 */ /* 0x006fe200000006ff */
[----:B------:R-:W-:Y:S01]  /*4720*/  UIADD3 UR5, UPT, UPT, UR7, 0x1d0, URZ ;  /* 0x000001d007057890 */ /* 0x000fe2000fffe0ff */
[----:B------:R-:W-:Y:S02]  /*4730*/  PLOP3.LUT P0, PT, PT, PT, UP0, 0x80, 0x8 ;  /* 0x000000000008781c */ /* 0x000fe40003f0f008 */
[----:B------:R-:W1:Y:S02]  /*4740*/  SYNCS.PHASECHK.TRANS64.TRYWAIT P1, [UR7+0x1d0], R2 ;  /* 0x0001d002ff0075a7 */ /* 0x000e640008021107 */
[----:B-1----:R-:W-:Y:S09]  /*4750*/  @!P1 BRA `(.L_x_95) ;  /* 0x0000004400809947 */ /* 0x002ff20003800000 */
.L_x_204:
[----:B------:R-:W-:Y:S01]  /*4760*/  @!UP0 UPRMT UR5, UR4, 0x654, UR5 ;  /* 0x0000065404058896 */ /* 0x000fe20008000005 */
[----:B------:R-:W-:Y:S02]  /*4770*/  UMOV UR8, 0xffff ;  /* 0x0000ffff00087882 */ /* 0x000fe40000000000 */
[----:B------:R-:W-:-:S06]  /*4780*/  UMOV UR4, 0x1 ;  /* 0x0000000100047882 */ /* 0x000fcc0000000000 */
[----:B------:R-:W-:Y:S01]  /*4790*/  @!P0 SYNCS.ARRIVE.TRANS64.RED.A1T0 RZ, [UR5], RZ ;  /* 0x000000ffffff89a7 */ /* 0x000fe20008100405 */
[----:B------:R-:W-:Y:S01]  /*47a0*/  NOP ;  /* 0x0000000000007918 */ /* 0x000fe20000000000 */
[----:B-1----:R-:W1:Y:S01]  /*47b0*/  LDS R0, [UR6+0x14] ;  /* 0x00001406ff007984 */ /* 0x002e620008000800 */
[----:B------:R-:W-:-:S04]  /*47c0*/  ULOP3.LUT UR5, UR21, 0xffff, URZ, 0xc0, !UPT ;  /* 0x0000ffff15057892 */ /* 0x000fc8000f8ec0ff */
[----:B------:R-:W-:-:S04]  /*47d0*/  USHF.R.U32.HI UR5, URZ, 0x5, UR5 ;  /* 0x00000005ff057899 */ /* 0x000fc80008011605 */
[----:B------:R-:W-:Y:S02]  /*47e0*/  USHF.L.U32 UR8, UR8, UR5, URZ ;  /* 0x0000000508087299 */ /* 0x000fe400080006ff */
[----:B------:R-:W-:-:S04]  /*47f0*/  USHF.L.U32 UR4, UR4, UR5, URZ ;  /* 0x0000000504047299 */ /* 0x000fc800080006ff */
[----:B-1----:R-:W-:-:S04]  /*4800*/  LOP3.LUT R0, R0, UR8, RZ, 0xc0, !PT ;  /* 0x0000000800007c12 */ /* 0x002fc8000f8ec0ff */
[----:B------:R-:W-:-:S13]  /*4810*/  ISETP.NE.AND P0, PT, R0, UR8, PT ;  /* 0x0000000800007c0c */ /* 0x000fda000bf05270 */
[----:B------:R-:W-:Y:S05]  /*4820*/  @P0 BRA `(.L_x_96) ;  /* 0x0000000000580947 */ /* 0x000fea0003800000 */
[----:B------:R-:W1:Y:S02]  /*4830*/  LDS R0, [UR6+0x18] ;  /* 0x00001806ff007984 */ /* 0x000e640008000800 */
[----:B-1----:R-:W-:-:S04]  /*4840*/  LOP3.LUT R0, R0, UR4, RZ, 0xc0, !PT ;  /* 0x0000000400007c12 */ /* 0x002fc8000f8ec0ff */
[----:B------:R-:W-:-:S13]  /*4850*/  ISETP.NE.AND P0, PT, R0, UR4, PT ;  /* 0x0000000400007c0c */ /* 0x000fda000bf05270 */
[----:B------:R-:W-:Y:S05]  /*4860*/  @P0 BRA `(.L_x_97) ;  /* 0x00000000003c0947 */ /* 0x000fea0003800000 */
[----:B------:R-:W1:Y:S01]  /*4870*/  S2R R2, SR_LANEID ;  /* 0x0000000000027919 */ /* 0x000e620000000000 */
[----:B------:R-:W-:Y:S01]  /*4880*/  ULOP3.LUT UR8, URZ, UR8, URZ, 0x33, !UPT ;  /* 0x00000008ff087292 */ /* 0x000fe2000f8e33ff */
[----:B------:R-:W-:Y:S02]  /*4890*/  VOTEU.ANY UR7, UPT, PT ;  /* 0x0000000000077886 */ /* 0x000fe400038e0100 */
[----:B------:R-:W-:-:S03]  /*48a0*/  UFLO.U32 UR7, UR7 ;  /* 0x00000007000772bd */ /* 0x000fc600080e0000 */
[----:B------:R-:W-:-:S04]  /*48b0*/  IMAD.U32 R0, RZ, RZ, UR8 ;  /* 0x00000008ff007e24 */ /* 0x000fc8000f8e00ff */
[----:B------:R2:W3:Y:S02]  /*48c0*/  REDUX UR5, R0 ;  /* 0x00000000000573c4 */ /* 0x0004e40000000000 */
[----:B------:R1:W-:Y:S02]  /*48d0*/  UTCATOMSWS.AND URZ, UR8 ;  /* 0x0000000800ff79e3 */ /* 0x0003e40008000000 */
[----:B-1----:R-:W-:Y:S02]  /*48e0*/  ISETP.EQ.U32.AND P0, PT, R2, UR7, PT ;  /* 0x0000000702007c0c */ /* 0x002fe4000bf02070 */
[----:B--2---:R-:W-:Y:S02]  /*48f0*/  LOP3.LUT R0, RZ, UR4, RZ, 0x33, !PT ;  /* 0x00000004ff007c12 */ /* 0x004fe4000f8e33ff */
[----:B---3--:R-:W-:Y:S02]  /*4900*/  MOV R2, UR5 ;  /* 0x0000000500027c02 */ /* 0x008fe40008000f00 */
[----:B------:R-:W1:Y:S07]  /*4910*/  REDUX UR4, R0 ;  /* 0x00000000000473c4 */ /* 0x000e6e0000000000 */
[----:B------:R2:W-:Y:S01]  /*4920*/  @P0 ATOMS.AND RZ, [UR6+0x14], R2 ;  /* 0x00001402ffff098c */ /* 0x0005e2000a800006 */
[----:B-1----:R-:W-:-:S05]  /*4930*/  IMAD.U32 R0, RZ, RZ, UR4 ;  /* 0x00000004ff007e24 */ /* 0x002fca000f8e00ff */
[----:B------:R2:W-:Y:S01]  /*4940*/  @P0 ATOMS.AND RZ, [UR6+0x18], R0 ;  /* 0x00001800ffff098c */ /* 0x0005e2000a800006 */
[----:B------:R-:W-:Y:S05]  /*4950*/  BRA `(.L_x_98) ;  /* 0x0000000000147947 */ /* 0x000fea0003800000 */
.L_x_97:
[----:B------:R-:W-:Y:S02]  /*4960*/  MOV R2, 0x4980 ;  /* 0x0000498000027802 */ /* 0x000fe40000000f00 */
[----:B---345:R-:W-:Y:S05]  /*4970*/  CALL.REL.NOINC `($__internal_0_$__cuda_sm10x_tcgen05_guardrail_trap_col_being_dealloced_not_returned_by_alloc) ;  /* 0x0000004400ec7944 */ /* 0x038fea0003c00000 */
[----:B------:R-:W-:Y:S05]  /*4980*/  BRA `(.L_x_98) ;  /* 0x0000000000087947 */ /* 0x000fea0003800000 */
.L_x_96:
[----:B------:R-:W-:Y:S02]  /*4990*/  MOV R2, 0x49b0 ;  /* 0x000049b000027802 */ /* 0x000fe40000000f00 */
[----:B---345:R-:W-:Y:S05]  /*49a0*/  CALL.REL.NOINC `($__internal_2_$__cuda_sm10x_tcgen05_guardrail_trap_unallocated_columns_being_dealloced) ;  /* 0x0000004400f87944 */ /* 0x038fea0003c00000 */
.L_x_98:
[----:B------:R-:W-:Y:S01]  /*49b0*/  NOP ;  /* 0x0000000000007918 */ /* 0x000fe20000000000 */
[----:B----4-:R-:W-:Y:S05]  /*49c0*/  EXIT ;  /* 0x000000000000794d */ /* 0x010fea0003800000 */
.L_x_69:
[----:B------:R-:W-:-:S09]  /*49d0*/  UISETP.NE.OR UP5, UPT, UR10, 0x3, UP5 ;  /* 0x000000030a00788c */ /* 0x000fd2000afa5670 */
[----:B------:R-:W-:Y:S05]  /*49e0*/  BRA.U UP5, `(.L_x_99) ;  /* 0x0000000d05e87547 */ /* 0x000fea000b800000 */
[----:B------:R-:W1:Y:S01]  /*49f0*/  LDC R0, c[0x0][0xb30] ;  /* 0x0002cc00ff007b82 */ /* 0x000e620000000800 */
[----:B------:R-:W2:Y:S01]  /*4a00*/  LDCU.64 UR8, c[0x0][0x888] ;  /* 0x00011100ff0877ac */ /* 0x000ea20008000a00 */
[----:B------:R-:W-:Y:S02]  /*4a10*/  HFMA2 R27, -RZ, RZ, 0, 0 ;  /* 0x00000000ff1b7431 */ /* 0x000fe400000001ff */
[----:B------:R-:W-:Y:S01]  /*4a20*/  IMAD.MOV.U32 R32, RZ, RZ, 0x1 ;  /* 0x00000001ff207424 */ /* 0x000fe200078e00ff */
[----:B------:R-:W-:Y:S01]  /*4a30*/  MOV R25, 0x1000 ;  /* 0x0000100000197802 */ /* 0x000fe20000000f00 */
[----:B------:R-:W3:Y:S01]  /*4a40*/  LDCU.64 UR4, c[0x0][0x890] ;  /* 0x00011200ff0477ac */ /* 0x000ee20008000a00 */
[----:B------:R-:W-:Y:S01]  /*4a50*/  IMAD.MOV.U32 R29, RZ, RZ, RZ ;  /* 0x000000ffff1d7224 */ /* 0x000fe200078e00ff */
[----:B------:R-:W4:Y:S01]  /*4a60*/  LDC R24, c[0x0][0x370] ;  /* 0x0000dc00ff187b82 */ /* 0x000f220000000800 */
[----:B------:R-:W-:Y:S01]  /*4a70*/  UMOV UR6, 0x400 ;  /* 0x0000040000067882 */ /* 0x000fe20000000000 */
[----:B------:R-:W-:-:S02]  /*4a80*/  UPLOP3.LUT UP0, UPT, UPT, UPT, UPT, 0x40, 0x4 ;  /* 0x000000000004789c */ /* 0x000fc40003f0e870 */
[----:B------:R-:W-:Y:S01]  /*4a90*/  ULEA UR6, UR37, UR6, 0x18 ;  /* 0x0000000625067291 */ /* 0x000fe2000f8ec0ff */
[----:B------:R-:W-:-:S03]  /*4aa0*/  UMOV UR13, URZ ;  /* 0x000000ff000d7c82 */ /* 0x000fc60008000000 */
[----:B------:R-:W4:Y:S01]  /*4ab0*/  LDC R3, c[0x0][0xb0c] ;  /* 0x0002c300ff037b82 */ /* 0x000f220000000800 */
[----:B--2---:R-:W-:Y:S02]  /*4ac0*/  UISETP.NE.U32.AND UP3, UPT, UR8, URZ, UPT ;  /* 0x000000ff0800728c */ /* 0x004fe4000bf65070 */
[----:B---3--:R-:W-:-:S05]  /*4ad0*/  UISETP.NE.U32.AND UP6, UPT, UR4, URZ, UPT ;  /* 0x000000ff0400728c */ /* 0x008fca000bfc5070 */
[----:B------:R-:W2:Y:S01]  /*4ae0*/  LDC R18, c[0x0][0xb20] ;  /* 0x0002c800ff127b82 */ /* 0x000ea20000000800 */
[----:B-1----:R-:W-:Y:S01]  /*4af0*/  ISETP.NE.AND P1, PT, R0, 0x1, PT ;  /* 0x000000010000780c */ /* 0x002fe20003f25270 */
[----:B------:R-:W-:Y:S02]  /*4b00*/  UISETP.NE.AND.EX UP3, UPT, UR9, URZ, UPT, UP3 ;  /* 0x000000ff0900728c */ /* 0x000fe4000bf65330 */
[----:B------:R-:W-:-:S04]  /*4b10*/  UISETP.NE.AND.EX UP6, UPT, UR5, URZ, UPT, UP6 ;  /* 0x000000ff0500728c */ /* 0x000fc8000bfc5360 */
[----:B------:R-:W1:Y:S08]  /*4b20*/  LDC.64 R30, c[0x0][0x348] ;  /* 0x0000d200ff1e7b82 */ /* 0x000e700000000a00 */
[----:B------:R-:W3:Y:S08]  /*4b30*/  LDC.64 R16, c[0x0][0xb10] ;  /* 0x0002c400ff107b82 */ /* 0x000ef00000000a00 */
[----:B------:R-:W1:Y:S08]  /*4b40*/  LDC.64 R6, c[0x0][0xb18] ;  /* 0x0002c600ff067b82 */ /* 0x000e700000000a00 */
[----:B------:R-:W1:Y:S08]  /*4b50*/  LDC.64 R4, c[0x0][0xb28] ;  /* 0x0002ca00ff047b82 */ /* 0x000e700000000a00 */
[----:B--2-4-:R-:W1:Y:S02]  /*4b60*/  LDC R19, c[0x0][0x374] ;  /* 0x0000dd00ff137b82 */ /* 0x014e640000000800 */
.L_x_108:
[----:B------:R-:W-:Y:S02]  /*4b70*/  LEA R0, R29, UR6, 0x3 ;  /* 0x000000061d007c11 */ /* 0x000fe4000f8e18ff */
[----:B------:R-:W-:Y:S02]  /*4b80*/  SHF.L.U32 R2, R27, 0x1f, RZ ;  /* 0x0000001f1b027819 */ /* 0x000fe400000006ff */
[----:B------:R-:W-:Y:S02]  /*4b90*/  LEA R20, R29, UR6, 0x4 ;  /* 0x000000061d147c11 */ /* 0x000fe4000f8e20ff */
[----:B--2---:R-:W2:Y:S02]  /*4ba0*/  SYNCS.PHASECHK.TRANS64.TRYWAIT P0, [R0+URZ+0x150], R2 ;  /* 0x00015002000075a7 */ /* 0x004ea400080011ff */
[----:B--2---:R-:W-:Y:S05]  /*4bb0*/  @!P0 BRA `(.L_x_100) ;  /* 0x0000004000808947 */ /* 0x004fea0003800000 */
.L_x_205:
[----:B------:R-:W-:Y:S01]  /*4bc0*/  ISETP.GE.AND P0, PT, R28, 0x1, PT ;  /* 0x000000011c00780c */ /* 0x000fe20003f06270 */
[----:B------:R-:W4:Y:S01]  /*4bd0*/  LDS.128 R20, [R20+0x1e0] ;  /* 0x0001e00014147984 */ /* 0x000f220000000c00 */
[----:B--2---:R-:W-:Y:S01]  /*4be0*/  VIADD R0, R0, 0x160 ;  /* 0x0000016000007836 */ /* 0x004fe20000000000 */
[----:B------:R-:W-:Y:S01]  /*4bf0*/  @!PT LDS RZ, [RZ] ;  /* 0x00000000fffff984 */ /* 0x000fe20000000800 */
[----:B------:R-:W-:Y:S01]  /*4c00*/  @!PT LDS RZ, [RZ] ;  /* 0x00000000fffff984 */ /* 0x000fe20000000800 */
[----:B------:R-:W-:Y:S01]  /*4c10*/  @!PT LDS RZ, [RZ] ;  /* 0x00000000fffff984 */ /* 0x000fe20000000800 */
[----:B------:R-:W-:Y:S01]  /*4c20*/  @!PT LDS RZ, [RZ] ;  /* 0x00000000fffff984 */ /* 0x000fe20000000800 */
[----:B------:R2:W-:Y:S06]  /*4c30*/  MEMBAR.ALL.CTA ;  /* 0x0000000000007992 */ /* 0x0005ec0000008000 */
[----:B--2---:R-:W2:Y:S01]  /*4c40*/  FENCE.VIEW.ASYNC.S ;  /* 0x00000000000073c6 */ /* 0x004ea20000000000 */
[----:B------:R-:W-:Y:S04]  /*4c50*/  PRMT R0, RZ, 0x654, R0 ;  /* 0x00000654ff007816 */ /* 0x000fe80000000000 */
[----:B--2---:R2:W-:Y:S01]  /*4c60*/  SYNCS.ARRIVE.TRANS64.RED.A1T0 RZ, [R0+URZ], RZ ;  /* 0x000000ff00ff79a7 */ /* 0x0045e200081004ff */
[----:B----4-:R-:W-:Y:S11]  /*4c70*/  LOP3.LUT P3, RZ, R22, 0x1, RZ, 0xc0, !PT ;  /* 0x0000000116ff7812 */ /* 0x010ff6000786c0ff */
[----:B------:R-:W-:Y:S02]  /*4c80*/  @!UPT UIADD3 URZ, UPT, UPT, URZ, URZ, URZ ;  /* 0x000000fffffff290 */ /* 0x000fe4000fffe0ff */
[----:B------:R-:W-:Y:S02]  /*4c90*/  @P3 MOV R11, R20 ;  /* 0x00000014000b3202 */ /* 0x000fe40000000f00 */
[----:B------:R-:W-:Y:S01]  /*4ca0*/  @P3 LOP3.LUT R10, R21, 0xffff, RZ, 0xc0, !PT ;  /* 0x0000ffff150a3812 */ /* 0x000fe200078ec0ff */
[----:B--2---:R-:W-:Y:S06]  /*4cb0*/  @!P0 BRA `(.L_x_101) ;  /* 0x0000000000a48947 */ /* 0x004fec0003800000 */
[-C--:B-1----:R-:W-:Y:S01]  /*4cc0*/  IMAD.HI.U32 R0, R19, R7.reuse, RZ ;  /* 0x0000000713007227 */ /* 0x082fe200078e00ff */
[----:B------:R-:W-:Y:S02]  /*4cd0*/  ISETP.NE.AND P0, PT, R6, 0x1, PT ;  /* 0x000000010600780c */ /* 0x000fe40003f05270 */
[----:B------:R-:W-:Y:S01]  /*4ce0*/  ISETP.NE.AND P2, PT, R28, 0x1, PT ;  /* 0x000000011c00780c */ /* 0x000fe20003f45270 */
[----:B---3--:R-:W-:Y:S01]  /*4cf0*/  IMAD.HI.U32 R9, R24, R16, RZ ;  /* 0x0000001018097227 */ /* 0x008fe200078e00ff */
[----:B------:R-:W-:Y:S02]  /*4d00*/  SHF.R.U32.HI R0, RZ, R18, R0 ;  /* 0x00000012ff007219 */ /* 0x000fe40000011600 */
[----:B------:R-:W-:Y:S01]  /*4d10*/  ISETP.NE.AND P4, PT, R3, 0x1, PT ;  /* 0x000000010300780c */ /* 0x000fe20003f85270 */
[----:B------:R-:W-:Y:S01]  /*4d20*/  IMAD.HI.U32 R13, R10, R7, RZ ;  /* 0x000000070a0d7227 */ /* 0x000fe200078e00ff */
[----:B------:R-:W-:Y:S02]  /*4d30*/  SHF.R.U32.HI R9, RZ, R17, R9 ;  /* 0x00000011ff097219 */ /* 0x000fe40000011609 */
[----:B------:R-:W-:Y:S01]  /*4d40*/  SEL R0, R19, R0, !P0 ;  /* 0x0000000013007207 */ /* 0x000fe20004000000 */
[----:B------:R-:W-:Y:S01]  /*4d50*/  IMAD.HI.U32 R12, R11, R16, RZ ;  /* 0x000000100b0c7227 */ /* 0x000fe200078e00ff */
[----:B------:R-:W-:Y:S03]  /*4d60*/  SEL R9, R24, R9, !P4 ;  /* 0x0000000918097207 */ /* 0x000fe60006000000 */
[-C--:B------:R-:W-:Y:S01]  /*4d70*/  IMAD.HI.U32 R8, R0, R4.reuse, RZ ;  /* 0x0000000400087227 */ /* 0x080fe200078e00ff */
[----:B------:R-:W-:Y:S03]  /*4d80*/  SHF.R.U32.HI R12, RZ, R17, R12 ;  /* 0x00000011ff0c7219 */ /* 0x000fe6000001160c */
[----:B------:R-:W-:Y:S01]  /*4d90*/  IMAD.HI.U32 R2, R9, R4, RZ ;  /* 0x0000000409027227 */ /* 0x000fe200078e00ff */
[-C--:B------:R-:W-:Y:S02]  /*4da0*/  @P2 SHF.R.U32.HI R0, RZ, R5.reuse, R8 ;  /* 0x00000005ff002219 */ /* 0x080fe40000011608 */
[----:B------:R-:W-:Y:S02]  /*4db0*/  SHF.R.U32.HI R8, RZ, R18, R13 ;  /* 0x00000012ff087219 */ /* 0x000fe4000001160d */
[----:B------:R-:W-:Y:S01]  /*4dc0*/  @P2 SHF.R.U32.HI R9, RZ, R5, R2 ;  /* 0x00000005ff092219 */ /* 0x000fe20000011602 */
[----:B------:R-:W-:Y:S01]  /*4dd0*/  IMAD R0, R28, R0, RZ ;  /* 0x000000001c007224 */ /* 0x000fe200078e02ff */
[----:B------:R-:W-:Y:S02]  /*4de0*/  SEL R8, R10, R8, !P0 ;  /* 0x000000080a087207 */ /* 0x000fe40004000000 */
[----:B------:R-:W-:Y:S01]  /*4df0*/  SEL R2, R11, R12, !P4 ;  /* 0x0000000c0b027207 */ /* 0x000fe20006000000 */
[----:B------:R-:W-:Y:S01]  /*4e00*/  IMAD R12, R28, R9, RZ ;  /* 0x000000091c0c7224 */ /* 0x000fe200078e02ff */
[C---:B------:R-:W-:Y:S01]  /*4e10*/  ISETP.GE.AND P0, PT, R8.reuse, R0, PT ;  /* 0x000000000800720c */ /* 0x040fe20003f06270 */
[----:B------:R-:W-:Y:S03]  /*4e20*/  IMAD.HI.U32 R0, R8, R4, RZ ;  /* 0x0000000408007227 */ /* 0x000fe600078e00ff */
[----:B------:R-:W-:Y:S02]  /*4e30*/  ISETP.GE.OR P0, PT, R2, R12, P0 ;  /* 0x0000000c0200720c */ /* 0x000fe40000706670 */
[-C--:B------:R-:W-:Y:S04]  /*4e40*/  SHF.R.U32.HI R0, RZ, R5.reuse, R0 ;  /* 0x00000005ff007219 */ /* 0x080fe80000011600 */
[----:B------:R-:W-:Y:S05]  /*4e50*/  SEL R13, R8, R0, !P2 ;  /* 0x00000000080d7207 */ /* 0x000fea0005000000 */
[----:B------:R-:W-:Y:S02]  /*4e60*/  IMAD.MOV R12, RZ, RZ, -R13 ;  /* 0x000000ffff0c7224 */ /* 0x000fe400078e0a0d */
[----:B------:R-:W-:Y:S04]  /*4e70*/  @!P0 IMAD.HI.U32 R0, R2, R4, RZ ;  /* 0x0000000402008227 */ /* 0x000fe800078e00ff */
[----:B------:R-:W-:Y:S01]  /*4e80*/  IMAD R12, R28, R12, R8 ;  /* 0x0000000c1c0c7224 */ /* 0x000fe200078e0208 */
[----:B------:R-:W-:Y:S04]  /*4e90*/  @!P0 SHF.R.U32.HI R0, RZ, R5, R0 ;  /* 0x00000005ff008219 */ /* 0x000fe80000011600 */
[----:B------:R-:W-:Y:S04]  /*4ea0*/  @!P0 SEL R0, R2, R0, !P2 ;  /* 0x0000000002008207 */ /* 0x000fe80005000000 */
[----:B------:R-:W-:Y:S01]  /*4eb0*/  @!P0 IADD3 R13, PT, PT, R13, -R0, RZ ;  /* 0x800000000d0d8210 */ /* 0x000fe20007ffe0ff */
[----:B------:R-:W-:Y:S01]  /*4ec0*/  @!P0 IMAD R0, R9, R12, R0 ;  /* 0x0000000c09008224 */ /* 0x000fe200078e0200 */
[----:B------:R-:W-:Y:S01]  /*4ed0*/  IADD3 R9, PT, PT, -R8, RZ, RZ ;  /* 0x000000ff08097210 */ /* 0x000fe20007ffe1ff */
[--C-:B------:R-:W-:Y:S02]  /*4ee0*/  IMAD.MOV R12, RZ, RZ, -R2.reuse ;  /* 0x000000ffff0c7224 */ /* 0x100fe400078e0a02 */
[----:B------:R-:W-:Y:S02]  /*4ef0*/  @!P0 IMAD R8, R13, R28, R2 ;  /* 0x0000001c0d088224 */ /* 0x000fe400078e0202 */
[----:B------:R-:W-:Y:S02]  /*4f00*/  @!P0 IMAD.MOV.U32 R2, RZ, RZ, R0 ;  /* 0x000000ffff028224 */ /* 0x000fe400078e0000 */
[----:B------:R-:W-:Y:S02]  /*4f10*/  IMAD R11, R3, R12, R11 ;  /* 0x0000000c030b7224 */ /* 0x000fe400078e020b */
[----:B------:R-:W-:Y:S02]  /*4f20*/  IMAD R10, R6, R9, R10 ;  /* 0x00000009060a7224 */ /* 0x000fe400078e020a */
[----:B------:R-:W-:Y:S02]  /*4f30*/  IMAD R11, R2, R3, R11 ;  /* 0x00000003020b7224 */ /* 0x000fe400078e020b */
[----:B------:R-:W-:Y:S02]  /*4f40*/  IMAD R10, R8, R6, R10 ;  /* 0x00000006080a7224 */ /* 0x000fe400078e020a */
.L_x_101:
[----:B------:R-:W-:Y:S05]  /*4f50*/  BRA.U UP0, `(.L_x_102) ;  /* 0x0000000100107547 */ /* 0x000fea000b800000 */
[----:B------:R-:W-:Y:S04]  /*4f60*/  MOV R2, UR7 ;  /* 0x0000000700027c02 */ /* 0x000fe80008000f00 */
[----:B------:R-:W-:Y:S04]  /*4f70*/  SHF.L.U32 R2, R2, 0x1f, RZ ;  /* 0x0000001f02027819 */ /* 0x000fe800000006ff */
[----:B------:R-:W2:Y:S02]  /*4f80*/  SYNCS.PHASECHK.TRANS64.TRYWAIT P0, [UR6+0x148], R2 ;  /* 0x00014802ff0075a7 */ /* 0x000ea40008001106 */
[----:B--2---:R-:W-:Y:S05]  /*4f90*/  @!P0 BRA `(.L_x_103) ;  /* 0x0000003c009c8947 */ /* 0x004fea0003800000 */
.L_x_102:
[----:B------:R-:W-:Y:S02]  /*4fa0*/  R2UR UR27, R14 ;  /* 0x000000000e1b72ca */ /* 0x000fe400000e0000 */
[----:B------:R-:W-:Y:S02]  /*4fb0*/  R2UR UR26, R15 ;  /* 0x000000000f1a72ca */ /* 0x000fe400000e0000 */
[----:B------:R-:W-:Y:S04]  /*4fc0*/  ISETP.NE.U32.AND P2, PT, RZ, UR4, PT ;  /* 0x00000004ff007c0c */ /* 0x000fe8000bf45070 */
[----:B------:R-:W-:Y:S05]  /*4fd0*/  ISETP.NE.AND.EX P2, PT, RZ, UR5, PT, P2 ;  /* 0x00000005ff007c0c */ /* 0x000fea000bf45320 */
[----:B------:R-:W-:Y:S02]  /*4fe0*/  USHF.L.U32 UR27, UR27, 0x6, URZ ;  /* 0x000000061b1b7899 */ /* 0x000fe400080006ff */
[----:B------:R-:W-:Y:S01]  /*4ff0*/  USHF.L.U32 UR26, UR26, 0x6, URZ ;  /* 0x000000061a1a7899 */ /* 0x000fe200080006ff */
[----:B------:R-:W-:Y:S11]  /*5000*/  BRA.U !UP6, `(.L_x_104) ;  /* 0x000000010e347547 */ /* 0x000ff6000b800000 */
[----:B------:R-:W-:Y:S01]  /*5010*/  UPLOP3.LUT UP4, UPT, UPT, UPT, UP3, 0x80, 0x8 ;  /* 0x000000000008789c */ /* 0x000fe20003f8f030 */
[----:B--2---:R-:W-:Y:S02]  /*5020*/  HFMA2 R0, -RZ, RZ, 0, 5.9604644775390625e-08 ;  /* 0x00000001ff007431 */ /* 0x004fe400000001ff */
[----:B------:R-:W-:Y:S03]  /*5030*/  IMAD.MOV.U32 R62, RZ, RZ, 0x1 ;  /* 0x00000001ff3e7424 */ /* 0x000fe600078e00ff */
[----:B------:R-:W-:Y:S05]  /*5040*/  PLOP3.LUT P0, PT, PT, PT, UP4, 0x80, 0x8 ;  /* 0x000000000008781c */ /* 0x000fea0003f0f048 */
[----:B------:R-:W2:Y:S01]  /*5050*/  @UP4 LDCU.64 UR10, c[0x0][0x888] ;  /* 0x00011100ff0a47ac */ /* 0x000ea20008000a00 */
[----:B------:R-:W-:Y:S07]  /*5060*/  @UP4 UIMAD UR8, UR36, UR4, URZ ;  /* 0x00000004240842a4 */ /* 0x000fee000f8e02ff */
[----:B------:R-:W-:Y:S01]  /*5070*/  @!P0 PRMT R62, R0, 0x7610, R62 ;  /* 0x00007610003e8816 */ /* 0x000fe2000000003e */
[----:B--2---:R-:W-:Y:S03]  /*5080*/  @UP4 UIMAD.WIDE UR10, UR8, 0x4, UR10 ;  /* 0x00000004080a48a5 */ /* 0x004fe6000f8e020a */
[----:B------:R-:W2:Y:S03]  /*5090*/  @!UP4 LDCU UR8, c[0x0][0x880] ;  /* 0x00011000ff08c7ac */ /* 0x000ea60008000800 */
[----:B-----5:R-:W-:Y:S01]  /*50a0*/  IMAD.U32 R34, RZ, RZ, UR10 ;  /* 0x0000000aff227e24 */ /* 0x020fe2000f8e00ff */
[----:B------:R-:W-:Y:S05]  /*50b0*/  MOV R35, UR11 ;  /* 0x0000000b00237c02 */ /* 0x000fea0008000f00 */
[----:B------:R4:W5:Y:S02]  /*50c0*/  @P0 LDG.E R34, desc[UR46][R34.64] ;  /* 0x0000002e22220981 */ /* 0x000964000c1e1900 */
[----:B--2-4-:R-:W-:Y:S07]  /*50d0*/  @!P0 IMAD.U32 R34, RZ, RZ, UR8 ;  /* 0x00000008ff228e24 */ /* 0x014fee000f8e00ff */
.L_x_104:
[----:B-----5:R-:W-:Y:S01]  /*50e0*/  @!P2 FSETP.EQ.AND P0, PT, R34, RZ, PT ;  /* 0x000000ff2200a20b */ /* 0x020fe20003f02000 */
[----:B------:R-:W-:Y:S01]  /*50f0*/  @!UPT UIADD3 URZ, UPT, UPT, URZ, URZ, URZ ;  /* 0x000000fffffff290 */ /* 0x000fe2000fffe0ff */
[----:B------:R-:W-:Y:S11]  /*5100*/  @!P2 BRA `(.L_x_105) ;  /* 0x000000000014a947 */ /* 0x000ff60003800000 */
[----:B------:R-:W-:Y:S02]  /*5110*/  LOP3.LUT P2, RZ, R62, 0xff, RZ, 0xc0, !PT ;  /* 0x000000ff3eff7812 */ /* 0x000fe4000784c0ff */
[----:B------:R-:W-:Y:S04]  /*5120*/  PLOP3.LUT P0, PT, PT, PT, UP4, 0x80, 0x8 ;  /* 0x000000000008781c */ /* 0x000fe80003f0f048 */
[----:B------:R-:W-:Y:S07]  /*5130*/  PLOP3.LUT P0, PT, P0, PT, PT, 0x8, 0x80 ;  /* 0x000000000080781c */ /* 0x000fee000070e170 */
[----:B------:R-:W-:Y:S11]  /*5140*/  @P2 FSETP.EQ.AND P0, PT, R34, RZ, PT ;  /* 0x000000ff2200220b */ /* 0x000ff60003f02000 */
[----:B------:R-:W-:Y:S02]  /*5150*/  @!UPT UIADD3 URZ, UPT, UPT, URZ, URZ, URZ ;  /* 0x000000fffffff290 */ /* 0x000fe4000fffe0ff */
.L_x_105:
[----:B------:R-:W-:Y:S01]  /*5160*/  ULEA UR15, UR13, UR6, 0x3 ;  /* 0x000000060d0f7291 */ /* 0x000fe2000f8e18ff */
[----:B------:R-:W-:Y:S02]  /*5170*/  SHF.L.U32 R9, R32, 0x1f, RZ ;  /* 0x0000001f20097819 */ /* 0x000fe400000006ff */
[----:B------:R-:W-:Y:S04]  /*5180*/  ELECT P4, URZ, PT ;  /* 0x0000000000ff782f */ /* 0x000fe80003880000 */
[----:B------:R-:W-:Y:S02]  /*5190*/  PLOP3.LUT P4, PT, P0, P4, PT, 0xf2, 0x2f ;  /* 0x00000000002f781c */ /* 0x000fe40000789e72 */
[----:B------:R-:W4:Y:S11]  /*51a0*/  SYNCS.PHASECHK.TRANS64.TRYWAIT P2, [UR15+0x128], R9 ;  /* 0x00012809ff0075a7 */ /* 0x000f36000804110f */
[----:B-1----:R-:W-:Y:S05]  /*51b0*/  @!P4 IADD3 R8, P0, PT, R30, 0x580, RZ ;  /* 0x000005801e08c810 */ /* 0x002fea0007f1e0ff */
[----:B--2---:R-:W-:Y:S01]  /*51c0*/  @!P4 IMAD.X R2, RZ, RZ, R31, P0 ;  /* 0x000000ffff02c224 */ /* 0x004fe200000e061f */
[----:B----4-:R-:W-:Y:S07]  /*51d0*/  @!P2 BRA `(.L_x_106) ;  /* 0x0000003c0024a947 */ /* 0x010fee0003800000 */
.L_x_208:
[----:B------:R-:W2:Y:S01]  /*51e0*/  LDC.64 R12, c[0x0][0xb18] ;  /* 0x0002c600ff0c7b82 */ /* 0x000ea20000000a00 */
[----:B------:R-:W-:Y:S01]  /*51f0*/  @!P4 R2UR UR8, R2 ;  /* 0x000000000208c2ca */ /* 0x000fe200000e0000 */
[----:B------:R-:W-:Y:S01]  /*5200*/  VOTEU.ALL UP2, P4 ;  /* 0x0000000000ff7886 */ /* 0x000fe20002040000 */
[----:B------:R-:W-:Y:S01]  /*5210*/  @!P4 R2UR UR9, R8 ;  /* 0x000000000809c2ca */ /* 0x000fe200000e0000 */
[----:B------:R-:W-:Y:S01]  /*5220*/  UIADD3 UR25, UPT, UPT, UR15, 0x110, URZ ;  /* 0x000001100f197890 */ /* 0x000fe2000fffe0ff */
[----:B-1----:R-:W-:Y:S03]  /*5230*/  @!P4 IMAD.MOV.U32 R0, RZ, RZ, 0x1000 ;  /* 0x00001000ff00c424 */ /* 0x002fe600078e00ff */
[----:B------:R-:W1:Y:S01]  /*5240*/  @!P1 LDC R2, c[0x0][0xb0c] ;  /* 0x0002c300ff029b82 */ /* 0x000e620000000800 */
[----:B------:R-:W-:Y:S01]  /*5250*/  UIADD3 UR14, UPT, UPT, UR13, 0x1, URZ ;  /* 0x000000010d0e7890 */ /* 0x000fe2000fffe0ff */
[----:B------:R-:W-:Y:S01]  /*5260*/  @P3 SHF.R.U32.HI R26, RZ, 0x10, R21 ;  /* 0x00000010ff1a3819 */ /* 0x000fe20000011615 */
[----:B------:R-:W-:Y:S01]  /*5270*/  VOTEU.ALL UP1, P4 ;  /* 0x0000000000ff7886 */ /* 0x000fe20002020000 */
[----:B------:R-:W-:Y:S01]  /*5280*/  UMOV UR18, 0x0 ;  /* 0x0000000000127882 */ /* 0x000fe20000000000 */
[----:B------:R-:W-:Y:S01]  /*5290*/  UISETP.NE.AND UP5, UPT, UR14, 0x3, UPT ;  /* 0x000000030e00788c */ /* 0x000fe2000bfa5270 */
[----:B------:R-:W-:Y:S01]  /*52a0*/  VIADD R29, R29, 0x1 ;  /* 0x000000011d1d7836 */ /* 0x000fe20000000000 */
[----:B------:R-:W-:Y:S01]  /*52b0*/  UMOV UR19, 0x10000000 ;  /* 0x1000000000137882 */ /* 0x000fe20000000000 */
[----:B------:R-:W-:Y:S01]  /*52c0*/  IMAD.U32 R9, RZ, RZ, UR8 ;  /* 0x00000008ff097e24 */ /* 0x000fe2000f8e00ff */
[----:B------:R-:W-:Y:S01]  /*52d0*/  @!UP2 ULEA UR8, UR13, UR6, 0xc ;  /* 0x000000060d08a291 */ /* 0x000fe2000f8e60ff */
[----:B------:R-:W-:Y:S01]  /*52e0*/  IMAD.U32 R8, RZ, RZ, UR9 ;  /* 0x00000009ff087e24 */ /* 0x000fe2000f8e00ff */
[----:B------:R-:W-:Y:S01]  /*52f0*/  UMOV UR28, UR36 ;  /* 0x00000024001c7c82 */ /* 0x000fe20008000000 */
[----:B------:R-:W-:Y:S01]  /*5300*/  @!UP2 UIADD3 UR10, UPT, UPT, UR26, 0x20, URZ ;  /* 0x000000201a0aa890 */ /* 0x000fe2000fffe0ff */
[----:B------:R-:W-:Y:S01]  /*5310*/  @!P4 R2UR UR21, R9 ;  /* 0x000000000915c2ca */ /* 0x000fe200000e0000 */
[----:B------:R-:W-:Y:S01]  /*5320*/  @!UP2 UIADD3 UR24, UPT, UPT, UR8, 0x300, URZ ;  /* 0x000003000818a890 */ /* 0x000fe2000fffe0ff */
[----:B------:R-:W-:Y:S01]  /*5330*/  @!P4 R2UR UR20, R8 ;  /* 0x000000000814c2ca */ /* 0x000fe200000e0000 */
[----:B------:R-:W-:Y:S01]  /*5340*/  @!UP2 UIADD3 UR8, UPT, UPT, UR8, 0xb00, URZ ;  /* 0x00000b000808a890 */ /* 0x000fe2000fffe0ff */
[----:B------:R-:W4:Y:S01]  /*5350*/  LDC.64 R8, c[0x0][0xb10] ;  /* 0x0002c400ff087b82 */ /* 0x000f220000000a00 */
[----:B------:R-:W-:Y:S01]  /*5360*/  USEL UR9, URZ, 0x1, UP5 ;  /* 0x00000001ff097887 */ /* 0x000fe2000a800000 */
[----:B------:R-:W-:Y:S01]  /*5370*/  VOTEU.ALL UP0, P4 ;  /* 0x0000000000ff7886 */ /* 0x000fe20002000000 */
[----:B------:R-:W-:Y:S01]  /*5380*/  UMOV UR11, UR27 ;  /* 0x0000001b000b7c82 */ /* 0x000fe20008000000 */
[----:B------:R-:W-:Y:S01]  /*5390*/  UMOV UR12, UR36 ;  /* 0x00000024000c7c82 */ /* 0x000fe20008000000 */
[----:B------:R-:W-:Y:S02]  /*53a0*/  UPRMT UR16, UR37, 0x654, UR25 ;  /* 0x0000065425107896 */ /* 0x000fe40008000019 */
[----:B------:R-:W-:Y:S01]  /*53b0*/  LOP3.LUT R32, R32, UR9, RZ, 0x3c, !PT ;  /* 0x0000000920207c12 */ /* 0x000fe2000f8e3cff */
[----:B------:R-:W-:Y:S01]  /*53c0*/  UMOV UR9, UR25 ;  /* 0x0000001900097c82 */ /* 0x000fe20008000000 */
[----:B------:R-:W-:Y:S02]  /*53d0*/  USEL UR14, UR14, URZ, UP5 ;  /* 0x000000ff0e0e7287 */ /* 0x000fe4000a800000 */
[----:B------:R1:W-:Y:S01]  /*53e0*/  @!UP1 UTMALDG.3D [UR24], [UR20], desc[UR18] ;  /* 0x00001218140095b4 */ /* 0x0003e20008011000 */
[----:B------:R-:W-:Y:S01]  /*53f0*/  SHF.L.U32 R14, R32, 0x1f, RZ ;  /* 0x0000001f200e7819 */ /* 0x000fe200000006ff */
[----:B------:R-:W-:Y:S01]  /*5400*/  ULEA UR13, UR14, UR6, 0x3 ;  /* 0x000000060e0d7291 */ /* 0x000fe2000f8e18ff */
[----:B------:R1:W-:Y:S01]  /*5410*/  @!UP0 UTMALDG.3D [UR8], [UR20], desc[UR18] ;  /* 0x00001208140085b4 */ /* 0x0003e20008011000 */
[----:B------:R5:W-:Y:S01]  /*5420*/  @!P4 SYNCS.ARRIVE.TRANS64.RED.A0TR RZ, [UR15+0x110], R0 ;  /* 0x00011000ffffc9a7 */ /* 0x000be2000830040f */
[C---:B----4-:R-:W-:Y:S01]  /*5430*/  @!P1 IMAD.HI.U32 R8, R11.reuse, R8, RZ ;  /* 0x000000080b089227 */ /* 0x050fe200078e00ff */
[----:B--2---:R-:W-:Y:S02]  /*5440*/  @!P1 ISETP.NE.AND P0, PT, R12, 0x1, PT ;  /* 0x000000010c00980c */ /* 0x004fe40003f05270 */
[----:B-1----:R-:W-:Y:S01]  /*5450*/  @!P1 ISETP.NE.AND P2, PT, R2, 0x1, PT ;  /* 0x000000010200980c */ /* 0x002fe20003f45270 */
[C---:B------:R-:W-:Y:S01]  /*5460*/  @!P1 IMAD.HI.U32 R13, R10.reuse, R13, RZ ;  /* 0x0000000d0a0d9227 */ /* 0x040fe200078e00ff */
[----:B------:R-:W-:Y:S04]  /*5470*/  @!P1 SHF.R.U32.HI R8, RZ, R9, R8 ;  /* 0x00000009ff089219 */ /* 0x000fe80000011608 */
[----:B------:R-:W-:Y:S01]  /*5480*/  @!P1 SEL R8, R11, R8, !P2 ;  /* 0x000000080b089207 */ /* 0x000fe20005000000 */
[----:B------:R-:W-:Y:S01]  /*5490*/  SYNCS.ARRIVE.TRANS64.RED.A1T0 RZ, [UR16], RZ ;  /* 0x000000ffffff79a7 */ /* 0x000fe20008100410 */
[----:B------:R-:W1:Y:S01]  /*54a0*/  SYNCS.PHASECHK.TRANS64.TRYWAIT P5, [UR13+0x128], R14 ;  /* 0x0001280eff0075a7 */ /* 0x000e6200080a110d */
[----:B-----5:R-:W2:Y:S02]  /*54b0*/  @!P1 LDC R0, c[0x0][0xb20] ;  /* 0x0002c800ff009b82 */ /* 0x020ea40000000800 */
[----:B--2---:R-:W-:Y:S04]  /*54c0*/  @!P1 SHF.R.U32.HI R0, RZ, R0, R13 ;  /* 0x00000000ff009219 */ /* 0x004fe8000001160d */
[----:B------:R-:W-:Y:S05]  /*54d0*/  @!P1 SEL R9, R10, R0, !P0 ;  /* 0x000000000a099207 */ /* 0x000fea0004000000 */
[----:B------:R-:W-:Y:S02]  /*54e0*/  @!P1 IMAD.IADD R0, R9, 0x1, -R8 ;  /* 0x0000000109009824 */ /* 0x000fe400078e0a08 */
[----:B------:R-:W-:Y:S02]  /*54f0*/  @!P1 IMAD.IADD R8, R8, 0x1, -R9 ;  /* 0x0000000108089824 */ /* 0x000fe400078e0a09 */
[----:B------:R-:W-:Y:S02]  /*5500*/  @!P1 IMAD R11, R0, R2, R11 ;  /* 0x00000002000b9224 */ /* 0x000fe400078e020b */
[----:B------:R-:W-:Y:S01]  /*5510*/  @!P1 IMAD R10, R8, R12, R10 ;  /* 0x0000000c080a9224 */ /* 0x000fe200078e020a */
[----:B-1----:R-:W-:Y:S06]  /*5520*/  @!P5 BRA `(.L_x_107) ;  /* 0x000000380068d947 */ /* 0x002fec0003800000 */
.L_x_210:
[----:B------:R-:W-:Y:S01]  /*5530*/  UIADD3 UR17, UPT, UPT, UR13, 0x110, URZ ;  /* 0x000001100d117890 */ /* 0x000fe2000fffe0ff */
[----:B------:R-:W-:Y:S01]  /*5540*/  @!P4 IADD3 R2, P0, PT, R30, 0x580, RZ ;  /* 0x000005801e02c810 */ /* 0x000fe20007f1e0ff */
[----:B------:R-:W-:Y:S01]  /*5550*/  VOTEU.ALL UP1, P4 ;  /* 0x0000000000ff7886 */ /* 0x000fe20002020000 */
[----:B------:R-:W-:Y:S01]  /*5560*/  UMOV UR22, 0x0 ;  /* 0x0000000000167882 */ /* 0x000fe20000000000 */
[----:B------:R-:W-:Y:S01]  /*5570*/  UPRMT UR15, UR37, 0x654, UR17 ;  /* 0x00000654250f7896 */ /* 0x000fe20008000011 */
[----:B------:R-:W-:Y:S01]  /*5580*/  @!P4 R2UR UR9, R2 ;  /* 0x000000000209c2ca */ /* 0x000fe200000e0000 */
[----:B-1----:R-:W-:Y:S01]  /*5590*/  @!P4 IMAD.X R0, RZ, RZ, R31, P0 ;  /* 0x000000ffff00c224 */ /* 0x002fe200000e061f */
[----:B------:R-:W-:Y:S01]  /*55a0*/  UMOV UR23, 0x10000000 ;  /* 0x1000000000177882 */ /* 0x000fe20000000000 */
[----:B------:R-:W-:Y:S01]  /*55b0*/  UMOV UR19, UR27 ;  /* 0x0000001b00137c82 */ /* 0x000fe20008000000 */
[----:B------:R-:W-:Y:S01]  /*55c0*/  UMOV UR20, UR36 ;  /* 0x0000002400147c82 */ /* 0x000fe20008000000 */
[----:B------:R-:W-:Y:S01]  /*55d0*/  UMOV UR11, UR27 ;  /* 0x0000001b000b7c82 */ /* 0x000fe20008000000 */
[----:B------:R-:W-:Y:S01]  /*55e0*/  @!P4 R2UR UR8, R0 ;  /* 0x000000000008c2ca */ /* 0x000fe200000e0000 */
[----:B------:R-:W-:Y:S01]  /*55f0*/  UMOV UR12, UR36 ;  /* 0x00000024000c7c82 */ /* 0x000fe20008000000 */
[----:B------:R-:W-:Y:S01]  /*5600*/  VOTEU.ALL UP0, P4 ;  /* 0x0000000000ff7886 */ /* 0x000fe20002000000 */
[----:B------:R-:W-:Y:S01]  /*5610*/  @P3 R2UR UR36, R26 ;  /* 0x000000001a2432ca */ /* 0x000fe200000e0000 */
[----:B------:R-:W-:Y:S01]  /*5620*/  IMAD.IADD R15, R10, 0x1, R60 ;  /* 0x000000010a0f7824 */ /* 0x000fe200078e023c */
[----:B------:R-:W-:Y:S01]  /*5630*/  ISETP.NE.AND P0, PT, R29, 0x2, PT ;  /* 0x000000021d00780c */ /* 0x000fe20003f05270 */
[----:B------:R-:W-:Y:S01]  /*5640*/  IMAD.IADD R14, R11, 0x1, R61 ;  /* 0x000000010b0e7824 */ /* 0x000fe200078e023d */
[----:B------:R-:W-:Y:S01]  /*5650*/  @!UP0 UIADD3 UR18, UPT, UPT, UR26, 0x10, URZ ;  /* 0x000000101a128890 */ /* 0x000fe2000fffe0ff */
[----:B------:R-:W-:Y:S01]  /*5660*/  IMAD.U32 R8, RZ, RZ, UR9 ;  /* 0x00000009ff087e24 */ /* 0x000fe2000f8e00ff */
[----:B------:R-:W-:Y:S01]  /*5670*/  @!UP0 UIADD3 UR10, UPT, UPT, UR26, 0x30, URZ ;  /* 0x000000301a0a8890 */ /* 0x000fe2000fffe0ff */
[----:B------:R-:W-:Y:S01]  /*5680*/  SEL R0, RZ, 0x1, P0 ;  /* 0x00000001ff007807 */ /* 0x000fe20000000000 */
[----:B------:R-:W-:Y:S01]  /*5690*/  UMOV UR9, UR17 ;  /* 0x0000001100097c82 */ /* 0x000fe20008000000 */
[----:B------:R-:W-:Y:S01]  /*56a0*/  SEL R29, R29, RZ, P0 ;  /* 0x000000ff1d1d7207 */ /* 0x000fe20000000000 */
[----:B------:R-:W-:Y:S01]  /*56b0*/  IMAD.U32 R9, RZ, RZ, UR8 ;  /* 0x00000008ff097e24 */ /* 0x000fe2000f8e00ff */
[----:B------:R-:W-:Y:S01]  /*56c0*/  @!P4 R2UR UR24, R8 ;  /* 0x000000000818c2ca */ /* 0x000fe200000e0000 */
[----:B------:R-:W-:Y:S01]  /*56d0*/  @!UP0 ULEA UR8, UR14, UR6, 0xc ;  /* 0x000000060e088291 */ /* 0x000fe2000f8e60ff */
[----:B------:R-:W-:Y:S02]  /*56e0*/  LOP3.LUT R27, R27, R0, RZ, 0x3c, !PT ;  /* 0x000000001b1b7212 */ /* 0x000fe400078e3cff */
[----:B------:R-:W-:Y:S01]  /*56f0*/  @!P4 R2UR UR25, R9 ;  /* 0x000000000919c2ca */ /* 0x000fe200000e0000 */
[----:B------:R-:W-:Y:S02]  /*5700*/  @!UP0 UIADD3 UR16, UPT, UPT, UR8, 0x300, URZ ;  /* 0x0000030008108890 */ /* 0x000fe4000fffe0ff */
[----:B------:R-:W-:Y:S01]  /*5710*/  @!UP0 UIADD3 UR8, UPT, UPT, UR8, 0xb00, URZ ;  /* 0x00000b0008088890 */ /* 0x000fe2000fffe0ff */
[----:B------:R-:W-:Y:S09]  /*5720*/  VOTEU.ALL UP0, P4 ;  /* 0x0000000000ff7886 */ /* 0x000ff20002000000 */
[----:B------:R2:W-:Y:S01]  /*5730*/  @!UP1 UTMALDG.3D [UR16], [UR24], desc[UR22] ;  /* 0x00001610180095b4 */ /* 0x0005e20008011000 */
[----:B------:R2:W-:Y:S01]  /*5740*/  @!UP0 UTMALDG.3D [UR8], [UR24], desc[UR22] ;  /* 0x00001608180085b4 */ /* 0x0005e20008011000 */
[----:B------:R2:W-:Y:S01]  /*5750*/  @!P4 SYNCS.ARRIVE.TRANS64.RED.A0TR RZ, [UR13+0x110], R25 ;  /* 0x00011019ffffc9a7 */ /* 0x0005e2000830040d */
[----:B------:R-:W-:Y:S04]  /*5760*/  UIADD3 UR13, UPT, UPT, UR14, 0x1, URZ ;  /* 0x000000010e0d7890 */ /* 0x000fe8000fffe0ff */
[----:B------:R-:W-:Y:S04]  /*5770*/  UISETP.NE.AND UP0, UPT, UR13, 0x3, UPT ;  /* 0x000000030d00788c */ /* 0x000fe8000bf05270 */
[----:B------:R-:W-:Y:S02]  /*5780*/  USEL UR14, URZ, 0x1, UP0 ;  /* 0x00000001ff0e7887 */ /* 0x000fe40008000000 */
[----:B------:R-:W-:Y:S02]  /*5790*/  USEL UR13, UR13, URZ, UP0 ;  /* 0x000000ff0d0d7287 */ /* 0x000fe40008000000 */
[----:B------:R-:W-:Y:S02]  /*57a0*/  UPLOP3.LUT UP0, UPT, UPT, UPT, UPT, 0x80, 0x8 ;  /* 0x000000000008789c */ /* 0x000fe40003f0f070 */
[----:B------:R-:W-:Y:S01]  /*57b0*/  LOP3.LUT R32, R32, UR14, RZ, 0x3c, !PT ;  /* 0x0000000e20207c12 */ /* 0x000fe2000f8e3cff */
[----:B------:R-:W-:Y:S01]  /*57c0*/  SYNCS.ARRIVE.TRANS64.RED.A1T0 RZ, [UR15], RZ ;  /* 0x000000ffffff79a7 */ /* 0x000fe2000810040f */
[----:B------:R-:W-:Y:S07]  /*57d0*/  @P3 BRA `(.L_x_108) ;  /* 0xfffffff000e43947 */ /* 0x000fee000383ffff */
[----:B------:R-:W-:Y:S01]  /*57e0*/  UIADD3 UR6, UPT, UPT, UR6, 0x128, URZ ;  /* 0x0000012806067890 */ /* 0x000fe2000fffe0ff */
[----:B------:R-:W-:-:S03]  /*57f0*/  SHF.L.U32 R2, R32, 0x1f, RZ ;  /* 0x0000001f20027819 */ /* 0x000fc600000006ff */
[----:B------:R-:W-:-:S09]  /*5800*/  ULEA UR4, UR13, UR6, 0x3 ;  /* 0x000000060d047291 */ /* 0x000fd2000f8e18ff */
[----:B------:R-:W1:Y:S02]  /*5810*/  SYNCS.PHASECHK.TRANS64.TRYWAIT P0, [UR4], R2 ;  /* 0x00000002ff0075a7 */ /* 0x000e640008001104 */
[----:B-1----:R-:W-:Y:S05]  /*5820*/  @!P0 BRA `(.L_x_109) ;  /* 0x0000003400c08947 */ /* 0x002fea0003800000 */
.L_x_212:
        /* <DEDUP_REMOVED lines=9> */
.L_x_214:
[----:B------:R-:W-:-:S04]  /*58c0*/  UIADD3 UR5, UPT, UPT, UR5, 0x1, URZ ;  /* 0x0000000105057890 */ /* 0x000fc8000fffe0ff */
[----:B------:R-:W-:-:S04]  /*58d0*/  UISETP.NE.AND UP0, UPT, UR5, 0x3, UPT ;  /* 0x000000030500788c */ /* 0x000fc8000bf05270 */
[----:B------:R-:W-:Y:S02]  /*58e0*/  USEL UR4, URZ, 0x1, UP0 ;  /* 0x00000001ff047887 */ /* 0x000fe40008000000 */
[----:B------:R-:W-:-:S04]  /*58f0*/  USEL UR5, UR5, URZ, UP0 ;  /* 0x000000ff05057287 */ /* 0x000fc80008000000 */
[----:B------:R-:W-:Y:S01]  /*5900*/  ULEA UR5, UR5, UR6, 0x3 ;  /* 0x0000000605057291 */ /* 0x000fe2000f8e18ff */
[----:B-1----:R-:W-:-:S04]  /*5910*/  LOP3.LUT R2, R32, UR4, RZ, 0x3c, !PT ;  /* 0x0000000420027c12 */ /* 0x002fc8000f8e3cff */
[----:B------:R-:W-:Y:S01]  /*5920*/  SHF.L.U32 R2, R2, 0x1f, RZ ;  /* 0x0000001f02027819 */ /* 0x000fe200000006ff */
[----:B------:R-:W-:-:S07]  /*5930*/  IMAD.U32 R0, RZ, RZ, UR5 ;  /* 0x00000005ff007e24 */ /* 0x000fce000f8e00ff */
.L_x_111:
[----:B-1----:R1:W4:Y:S02]  /*5940*/  SYNCS.PHASECHK.TRANS64.TRYWAIT P0, [R0+URZ], R2 ;  /* 0x00000002000075a7 */ /* 0x00232400080011ff */
[----:B----4-:R-:W-:Y:S05]  /*5950*/  @!P0 NANOSLEEP.SYNCS 0x989680 ;  /* 0x009896800000895d */ /* 0x010fea0003900000 */
[----:B------:R-:W4:Y:S02]  /*5960*/  @!P0 SYNCS.PHASECHK.TRANS64 P0, [R0+URZ], R2 ;  /* 0x00000002000085a7 */ /* 0x000f2400080010ff */
[----:B--2-4-:R-:W-:Y:S05]  /*5970*/  @P0 EXIT ;  /* 0x000000000000094d */ /* 0x014fea0003800000 */
[----:B------:R-:W-:Y:S05]  /*5980*/  BRA `(.L_x_111) ;  /* 0xfffffffc00ec7947 */ /* 0x000fea000383ffff */
.L_x_99:
[----:B------:R-:W-:-:S06]  /*5990*/  UISETP.GE.AND UP0, UPT, UR10, 0x4, UPT ;  /* 0x000000040a00788c */ /* 0x000fcc000bf06270 */
[----:B------:R-:W-:-:S13]  /*59a0*/  PLOP3.LUT P0, PT, PT, PT, UP0, 0x80, 0x8 ;  /* 0x000000000008781c */ /* 0x000fda0003f0f008 */
[----:B------:R-:W-:Y:S05]  /*59b0*/  @!P0 EXIT ;  /* 0x000000000000894d */ /* 0x000fea0003800000 */
[----:B------:R-:W-:Y:S01]  /*59c0*/  BAR.SYNC.DEFER_BLOCKING 0x6, 0xa0 ;  /* 0x0182800000007b1d */ /* 0x000fe20000010000 */
[----:B------:R-:W-:Y:S01]  /*59d0*/  IMAD.SHL.U32 R67, R74, 0x10, RZ ;  /* 0x000000104a437824 */ /* 0x000fe200078e00ff */
[--C-:B------:R-:W-:Y:S01]  /*59e0*/  SHF.R.U32.HI R73, RZ, 0x1, R74.reuse ;  /* 0x00000001ff497819 */ /* 0x100fe2000001164a */
[----:B------:R-:W-:Y:S01]  /*59f0*/  IMAD.SHL.U32 R4, R68, 0x200, RZ ;  /* 0x0000020044047824 */ /* 0x000fe200078e00ff */
[----:B------:R-:W-:Y:S01]  /*5a00*/  LOP3.LUT R72, R2, 0x20, R74, 0xf8, !PT ;  /* 0x0000002002487812 */ /* 0x000fe200078ef84a */
[C---:B------:R-:W-:Y:S01]  /*5a10*/  IMAD.U32 R49, R74.reuse, 0x10000, RZ ;  /* 0x000100004a317824 */ /* 0x040fe200078e00ff */
[----:B------:R-:W-:Y:S02]  /*5a20*/  UMOV UR48, 0x400 ;  /* 0x0000040000307882 */ /* 0x000fe40000000000 */
[----:B------:R-:W1:Y:S01]  /*5a30*/  LDC R65, c[0x0][0x370] ;  /* 0x0000dc00ff417b82 */ /* 0x000e620000000800 */
[----:B------:R-:W-:Y:S01]  /*5a40*/  ULEA UR48, UR37, UR48, 0x18 ;  /* 0x0000003025307291 */ /* 0x000fe2000f8ec0ff */
[C---:B------:R-:W-:Y:S01]  /*5a50*/  LOP3.LUT R66, R67.reuse, 0x5b0, RZ, 0xc0, !PT ;  /* 0x000005b043427812 */ /* 0x040fe200078ec0ff */
[----:B------:R-:W-:Y:S01]  /*5a60*/  IMAD.SHL.U32 R3, R74, 0x2, RZ ;  /* 0x000000024a037824 */ /* 0x000fe200078e00ff */
[----:B------:R-:W-:Y:S01]  /*5a70*/  LOP3.LUT R5, R67, 0x40, RZ, 0xc0, !PT ;  /* 0x0000004043057812 */ /* 0x000fe200078ec0ff */
[----:B------:R-:W-:Y:S01]  /*5a80*/  IMAD.MOV.U32 R48, RZ, RZ, RZ ;  /* 0x000000ffff307224 */ /* 0x000fe200078e00ff */
[----:B------:R-:W-:Y:S01]  /*5a90*/  LOP3.LUT R66, R66, 0x200, R4, 0xf8, !PT ;  /* 0x0000020042427812 */ /* 0x000fe200078ef804 */
[----:B------:R-:W-:Y:S01]  /*5aa0*/  IMAD.SHL.U32 R4, R68, 0x200000, RZ ;  /* 0x0020000044047824 */ /* 0x000fe200078e00ff */
[----:B------:R-:W2:Y:S01]  /*5ab0*/  LDC R30, c[0x0][0xb0c] ;  /* 0x0002c300ff1e7b82 */ /* 0x000ea20000000800 */
[----:B------:R-:W-:-:S02]  /*5ac0*/  LOP3.LUT R3, R5, 0x8, R3, 0xf8, !PT ;  /* 0x0000000805037812 */ /* 0x000fc400078ef803 */
[----:B------:R-:W-:Y:S02]  /*5ad0*/  CS2R R70, SRZ ;  /* 0x0000000000467805 */ /* 0x000fe4000001ff00 */
[----:B------:R-:W-:Y:S01]  /*5ae0*/  LOP3.LUT P0, RZ, R67, 0x40, RZ, 0xc0, !PT ;  /* 0x0000004043ff7812 */ /* 0x000fe2000780c0ff */
[----:B------:R-:W-:Y:S01]  /*5af0*/  IMAD.MOV.U32 R76, RZ, RZ, RZ ;  /* 0x000000ffff4c7224 */ /* 0x000fe200078e00ff */
[----:B------:R-:W-:Y:S01]  /*5b00*/  LOP3.LUT R4, R4, 0x200000, RZ, 0xc0, !PT ;  /* 0x0020000004047812 */ /* 0x000fe200078ec0ff */
[----:B------:R-:W3:Y:S01]  /*5b10*/  LDCU.64 UR56, c[0x0][0x348] ;  /* 0x00006900ff3877ac */ /* 0x000ee20008000a00 */
[----:B------:R-:W-:Y:S01]  /*5b20*/  LOP3.LUT R66, R66, R3, RZ, 0xfc, !PT ;  /* 0x0000000342427212 */ /* 0x000fe200078efcff */
[----:B------:R-:W4:Y:S01]  /*5b30*/  LDC R63, c[0x0][0xb20] ;  /* 0x0002c800ff3f7b82 */ /* 0x000f220000000800 */
[----:B------:R-:W3:Y:S01]  /*5b40*/  LDS R0, [UR48+0x200] ;  /* 0x00020030ff007984 */ /* 0x000ee20008000800 */
[----:B------:R-:W-:Y:S01]  /*5b50*/  LOP3.LUT R49, R4, 0x400000, R49, 0xf8, !PT ;  /* 0x0040000004317812 */ /* 0x000fe200078ef831 */
[----:B------:R-:W1:Y:S01]  /*5b60*/  LDCU UR50, c[0x0][0x388] ;  /* 0x00007100ff3277ac */ /* 0x000e620008000800 */
[----:B------:R-:W-:-:S02]  /*5b70*/  LOP3.LUT R74, R74, 0x60, RZ, 0xc0, !PT ;  /* 0x000000604a4a7812 */ /* 0x000fc400078ec0ff */
[----:B------:R-:W-:Y:S01]  /*5b80*/  LOP3.LUT R73, R73, 0x20, RZ, 0xc0, !PT ;  /* 0x0000002049497812 */ /* 0x000fe200078ec0ff */
[----:B------:R-:W1:Y:S01]  /*5b90*/  LDCU UR49, c[0x0][0x384] ;  /* 0x00007080ff3177ac */ /* 0x000e620008000800 */
[----:B------:R-:W1:Y:S01]  /*5ba0*/  LDC R29, c[0x0][0xb30] ;  /* 0x0002cc00ff1d7b82 */ /* 0x000e620000000800 */
[----:B------:R-:W1:Y:S01]  /*5bb0*/  LDCU.64 UR38, c[0x0][0x888] ;  /* 0x00011100ff2677ac */ /* 0x000e620008000a00 */
[----:B------:R-:W1:Y:S06]  /*5bc0*/  LDCU.64 UR44, c[0x0][0x8c0] ;  /* 0x00011800ff2c77ac */ /* 0x000e6c0008000a00 */
[----:B------:R-:W1:Y:S01]  /*5bd0*/  LDC.64 R58, c[0x0][0xb10] ;  /* 0x0002c400ff3a7b82 */ /* 0x000e620000000a00 */
[----:B------:R-:W-:Y:S01]  /*5be0*/  UMOV UR53, 0x1 ;  /* 0x0000000100357882 */ /* 0x000fe20000000000 */
[----:B------:R-:W-:Y:S01]  /*5bf0*/  UMOV UR55, URZ ;  /* 0x000000ff00377c82 */ /* 0x000fe20008000000 */
[----:B------:R-:W-:Y:S01]  /*5c00*/  UIADD3 UR54, UPT, UPT, UR48, 0x300, URZ ;  /* 0x0000030030367890 */ /* 0x000fe2000fffe0ff */
[----:B------:R-:W-:-:S04]  /*5c10*/  UMOV UR52, URZ ;  /* 0x000000ff00347c82 */ /* 0x000fc80008000000 */
[----:B------:R-:W1:Y:S01]  /*5c20*/  LDC.64 R24, c[0x0][0xb18] ;  /* 0x0002c600ff187b82 */ /* 0x000e620000000a00 */
[----:B------:R-:W-:-:S07]  /*5c30*/  UMOV UR51, URZ ;  /* 0x000000ff00337c82 */ /* 0x000fce0008000000 */
[----:B------:R-:W1:Y:S08]  /*5c40*/  LDC.64 R54, c[0x0][0x888] ;  /* 0x00022200ff367b82 */ /* 0x000e700000000a00 */
[----:B------:R-:W1:Y:S01]  /*5c50*/  LDC.64 R22, c[0x0][0xb28] ;  /* 0x0002ca00ff167b82 */ /* 0x000e620000000a00 */
[----:B---3--:R-:W-:Y:S01]  /*5c60*/  IMAD.IADD R49, R0, 0x1, R49 ;  /* 0x0000000100317824 */ /* 0x008fe200078e0231 */
[----:B------:R-:W-:-:S06]  /*5c70*/  P2R R0, PR, RZ, 0x1 ;  /* 0x00000001ff007803 */ /* 0x000fcc0000000000 */
[----:B------:R-:W3:Y:S08]  /*5c80*/  LDC.64 R56, c[0x0][0x890] ;  /* 0x00022400ff387b82 */ /* 0x000ef00000000a00 */
[----:B------:R-:W1:Y:S08]  /*5c90*/  LDC.64 R52, c[0x0][0x8b0] ;  /* 0x00022c00ff347b82 */ /* 0x000e700000000a00 */
[----:B------:R-:W1:Y:S08]  /*5ca0*/  LDC.64 R50, c[0x0][0x8a8] ;  /* 0x00022a00ff327b82 */ /* 0x000e700000000a00 */
[----:B------:R-:W1:Y:S08]  /*5cb0*/  LDC.64 R26, c[0x0][0x8d0] ;  /* 0x00023400ff1a7b82 */ /* 0x000e700000000a00 */
[----:B--2-4-:R-:W1:Y:S02]  /*5cc0*/  LDC R64, c[0x0][0x374] ;  /* 0x0000dd00ff407b82 */ /* 0x014e640000000800 */
.L_x_144:
[----:B------:R-:W-:Y:S02]  /*5cd0*/  LEA R0, R76, UR48, 0x3 ;  /* 0x000000304c007c11 */ /* 0x000fe4000f8e18ff */
[----:B------:R-:W-:Y:S02]  /*5ce0*/  SHF.L.U32 R2, R70, 0x1f, RZ ;  /* 0x0000001f46027819 */ /* 0x000fe400000006ff */
[----:B------:R-:W-:Y:S02]  /*5cf0*/  LEA R16, R76, UR48, 0x4 ;  /* 0x000000304c107c11 */ /* 0x000fe4000f8e20ff */
[----:B------:R-:W2:Y:S02]  /*5d00*/  SYNCS.PHASECHK.TRANS64.TRYWAIT P0, [R0+URZ+0x150], R2 ;  /* 0x00015002000075a7 */ /* 0x000ea400080011ff */
[----:B--2---:R-:W-:Y:S05]  /*5d10*/  @!P0 BRA `(.L_x_112) ;  /* 0x0000003000b48947 */ /* 0x004fea0003800000 */
.L_x_215:
[----:B------:R-:W4:Y:S01]  /*5d20*/  LDC.64 R10, c[0x0][0xb10] ;  /* 0x0002c400ff0a7b82 */ /* 0x000f220000000a00 */
[----:B------:R-:W3:Y:S01]  /*5d30*/  LDS.128 R16, [R16+0x1e0] ;  /* 0x0001e00010107984 */ /* 0x000ee20000000c00 */
[----:B-1----:R-:W-:Y:S01]  /*5d40*/  ISETP.NE.AND P1, PT, R29, 0x1, PT ;  /* 0x000000011d00780c */ /* 0x002fe20003f25270 */
[----:B--2---:R-:W-:Y:S01]  /*5d50*/  VIADD R0, R0, 0x160 ;  /* 0x0000016000007836 */ /* 0x004fe20000000000 */
[----:B------:R-:W-:Y:S04]  /*5d60*/  ISETP.GE.AND P0, PT, R28, 0x1, PT ;  /* 0x000000011c00780c */ /* 0x000fe80003f06270 */
[----:B------:R-:W1:Y:S01]  /*5d70*/  LDC.64 R8, c[0x0][0xb18] ;  /* 0x0002c600ff087b82 */ /* 0x000e620000000a00 */
[----:B------:R-:W-:Y:S01]  /*5d80*/  PRMT R0, RZ, 0x654, R0 ;  /* 0x00000654ff007816 */ /* 0x000fe20000000000 */
[----:B------:R-:W-:Y:S01]  /*5d90*/  @!PT LDS RZ, [RZ] ;  /* 0x00000000fffff984 */ /* 0x000fe20000000800 */
[----:B------:R-:W-:Y:S01]  /*5da0*/  @!PT LDS RZ, [RZ] ;  /* 0x00000000fffff984 */ /* 0x000fe20000000800 */
[----:B------:R-:W-:Y:S01]  /*5db0*/  @!PT LDS RZ, [RZ] ;  /* 0x00000000fffff984 */ /* 0x000fe20000000800 */
[----:B------:R-:W-:Y:S01]  /*5dc0*/  @!PT LDS RZ, [RZ] ;  /* 0x00000000fffff984 */ /* 0x000fe20000000800 */
[----:B------:R2:W-:Y:S06]  /*5dd0*/  MEMBAR.ALL.CTA ;  /* 0x0000000000007992 */ /* 0x0005ec0000008000 */
[----:B--2---:R-:W2:Y:S01]  /*5de0*/  FENCE.VIEW.ASYNC.S ;  /* 0x00000000000073c6 */ /* 0x004ea20000000000 */
[----:B------:R-:W1:Y:S08]  /*5df0*/  @!P1 LDC R12, c[0x0][0xb20] ;  /* 0x0002c800ff0c9b82 */ /* 0x000e700000000800 */
[----:B------:R-:W1:Y:S01]  /*5e00*/  @!P1 LDC R7, c[0x0][0xb0c] ;  /* 0x0002c300ff079b82 */ /* 0x000e620000000800 */
[----:B--2---:R2:W-:Y:S01]  /*5e10*/  SYNCS.ARRIVE.TRANS64.RED.A1T0 RZ, [R0+URZ], RZ ;  /* 0x000000ff00ff79a7 */ /* 0x0045e200081004ff */
[----:B---3--:R-:W-:Y:S04]  /*5e20*/  LOP3.LUT P4, RZ, R18, 0x1, RZ, 0xc0, !PT ;  /* 0x0000000112ff7812 */ /* 0x008fe8000788c0ff */
[----:B------:R-:W-:Y:S09]  /*5e30*/  P2R R75, PR, RZ, 0x10 ;  /* 0x00000010ff4b7803 */ /* 0x000ff20000000000 */
[----:B------:R-:W-:Y:S02]  /*5e40*/  @P4 MOV R32, R16 ;  /* 0x0000001000204202 */ /* 0x000fe40000000f00 */
[----:B------:R-:W-:Y:S01]  /*5e50*/  @P4 LOP3.LUT R31, R17, 0xffff, RZ, 0xc0, !PT ;  /* 0x0000ffff111f4812 */ /* 0x000fe200078ec0ff */
[----:B--2-4-:R-:W-:Y:S06]  /*5e60*/  @!P0 BRA `(.L_x_113) ;  /* 0x0000000000a48947 */ /* 0x014fec0003800000 */
[----:B------:R-:W-:Y:S01]  /*5e70*/  IMAD.HI.U32 R0, R64, R25, RZ ;  /* 0x0000001940007227 */ /* 0x000fe200078e00ff */
[----:B------:R-:W-:Y:S02]  /*5e80*/  ISETP.NE.AND P0, PT, R24, 0x1, PT ;  /* 0x000000011800780c */ /* 0x000fe40003f05270 */
[----:B------:R-:W-:Y:S01]  /*5e90*/  ISETP.NE.AND P2, PT, R28, 0x1, PT ;  /* 0x000000011c00780c */ /* 0x000fe20003f45270 */
[----:B------:R-:W-:Y:S01]  /*5ea0*/  IMAD.HI.U32 R4, R65, R58, RZ ;  /* 0x0000003a41047227 */ /* 0x000fe200078e00ff */
[----:B------:R-:W-:Y:S02]  /*5eb0*/  SHF.R.U32.HI R0, RZ, R63, R0 ;  /* 0x0000003fff007219 */ /* 0x000fe40000011600 */
[----:B------:R-:W-:Y:S01]  /*5ec0*/  ISETP.NE.AND P3, PT, R30, 0x1, PT ;  /* 0x000000011e00780c */ /* 0x000fe20003f65270 */
[----:B------:R-:W-:Y:S01]  /*5ed0*/  IMAD.HI.U32 R6, R31, R25, RZ ;  /* 0x000000191f067227 */ /* 0x000fe200078e00ff */
[-C--:B------:R-:W-:Y:S02]  /*5ee0*/  SHF.R.U32.HI R4, RZ, R59.reuse, R4 ;  /* 0x0000003bff047219 */ /* 0x080fe40000011604 */
[----:B------:R-:W-:Y:S01]  /*5ef0*/  SEL R0, R64, R0, !P0 ;  /* 0x0000000040007207 */ /* 0x000fe20004000000 */
[----:B------:R-:W-:Y:S01]  /*5f00*/  IMAD.HI.U32 R5, R32, R58, RZ ;  /* 0x0000003a20057227 */ /* 0x000fe200078e00ff */
[----:B------:R-:W-:Y:S03]  /*5f10*/  SEL R4, R65, R4, !P3 ;  /* 0x0000000441047207 */ /* 0x000fe60005800000 */
[-C--:B------:R-:W-:Y:S01]  /*5f20*/  IMAD.HI.U32 R3, R0, R22.reuse, RZ ;  /* 0x0000001600037227 */ /* 0x080fe200078e00ff */
[----:B------:R-:W-:Y:S03]  /*5f30*/  SHF.R.U32.HI R5, RZ, R59, R5 ;  /* 0x0000003bff057219 */ /* 0x000fe60000011605 */
[----:B------:R-:W-:Y:S01]  /*5f40*/  IMAD.HI.U32 R2, R4, R22, RZ ;  /* 0x0000001604027227 */ /* 0x000fe200078e00ff */
[----:B------:R-:W-:Y:S02]  /*5f50*/  @P2 SHF.R.U32.HI R0, RZ, R23, R3 ;  /* 0x00000017ff002219 */ /* 0x000fe40000011603 */
[----:B------:R-:W-:Y:S02]  /*5f60*/  SHF.R.U32.HI R3, RZ, R63, R6 ;  /* 0x0000003fff037219 */ /* 0x000fe40000011606 */
[----:B------:R-:W-:Y:S01]  /*5f70*/  @P2 SHF.R.U32.HI R4, RZ, R23, R2 ;  /* 0x00000017ff042219 */ /* 0x000fe20000011602 */
[----:B------:R-:W-:Y:S01]  /*5f80*/  IMAD R0, R28, R0, RZ ;  /* 0x000000001c007224 */ /* 0x000fe200078e02ff */
[----:B------:R-:W-:Y:S02]  /*5f90*/  SEL R3, R31, R3, !P0 ;  /* 0x000000031f037207 */ /* 0x000fe40004000000 */
[----:B------:R-:W-:Y:S01]  /*5fa0*/  SEL R2, R32, R5, !P3 ;  /* 0x0000000520027207 */ /* 0x000fe20005800000 */
[----:B------:R-:W-:Y:S01]  /*5fb0*/  IMAD R5, R28, R4, RZ ;  /* 0x000000041c057224 */ /* 0x000fe200078e02ff */
[C---:B------:R-:W-:Y:S01]  /*5fc0*/  ISETP.GE.AND P0, PT, R3.reuse, R0, PT ;  /* 0x000000000300720c */ /* 0x040fe20003f06270 */
[C---:B------:R-:W-:Y:S03]  /*5fd0*/  IMAD.HI.U32 R0, R3.reuse, R22, RZ ;  /* 0x0000001603007227 */ /* 0x040fe600078e00ff */
[C---:B------:R-:W-:Y:S02]  /*5fe0*/  ISETP.GE.OR P0, PT, R2.reuse, R5, P0 ;  /* 0x000000050200720c */ /* 0x040fe40000706670 */
[----:B------:R-:W-:Y:S04]  /*5ff0*/  SHF.R.U32.HI R0, RZ, R23, R0 ;  /* 0x00000017ff007219 */ /* 0x000fe80000011600 */
[C---:B------:R-:W-:Y:S05]  /*6000*/  SEL R6, R3.reuse, R0, !P2 ;  /* 0x0000000003067207 */ /* 0x040fea0005000000 */
        /* <DEDUP_REMOVED lines=14> */
[----:B------:R-:W-:Y:S07]  /*60f0*/  IMAD R31, R3, R24, R31 ;  /* 0x00000018031f7224 */ /* 0x000fee00078e021f */
.L_x_113:
[----:B-1----:R-:W-:Y:S01]  /*6100*/  @!P1 ISETP.NE.AND P0, PT, R8, 0x1, PT ;  /* 0x000000010800980c */ /* 0x002fe20003f05270 */
[----:B------:R-:W-:Y:S01]  /*6110*/  @!P1 IMAD.HI.U32 R0, R32, R10, RZ ;  /* 0x0000000a20009227 */ /* 0x000fe200078e00ff */
[----:B------:R-:W-:Y:S01]  /*6120*/  @!P1 ISETP.NE.AND P2, PT, R7, 0x1, PT ;  /* 0x000000010700980c */ /* 0x000fe20003f45270 */
[----:B------:R-:W-:Y:S01]  /*6130*/  ULOP3.LUT UP0, URZ, UR54, 0x90, URZ, 0xc0, !UPT ;  /* 0x0000009036ff7892 */ /* 0x000fe2000f80c0ff */
[----:B------:R-:W-:Y:S01]  /*6140*/  R2UR UR42, R14 ;  /* 0x000000000e2a72ca */ /* 0x000fe200000e0000 */
[----:B------:R-:W-:Y:S01]  /*6150*/  @!P1 IMAD.HI.U32 R2, R31, R9, RZ ;  /* 0x000000091f029227 */ /* 0x000fe200078e00ff */
[----:B------:R-:W-:Y:S02]  /*6160*/  @!P1 SHF.R.U32.HI R0, RZ, R11, R0 ;  /* 0x0000000bff009219 */ /* 0x000fe40000011600 */
[----:B------:R-:W-:Y:S01]  /*6170*/  R2UR UR41, R15 ;  /* 0x000000000f2972ca */ /* 0x000fe200000e0000 */
[----:B------:R-:W-:Y:S01]  /*6180*/  VIADD R76, R76, 0x1 ;  /* 0x000000014c4c7836 */ /* 0x000fe20000000000 */
[----:B------:R-:W-:Y:S02]  /*6190*/  @!P1 SHF.R.U32.HI R2, RZ, R12, R2 ;  /* 0x0000000cff029219 */ /* 0x000fe40000011602 */
[----:B------:R-:W-:Y:S02]  /*61a0*/  @!P1 SEL R3, R32, R0, !P2 ;  /* 0x0000000020039207 */ /* 0x000fe40005000000 */
[----:B------:R-:W-:Y:S02]  /*61b0*/  @!P1 SEL R2, R31, R2, !P0 ;  /* 0x000000021f029207 */ /* 0x000fe40004000000 */
[----:B------:R-:W-:Y:S01]  /*61c0*/  @P4 SHF.R.U32.HI R69, RZ, 0x10, R17 ;  /* 0x00000010ff454819 */ /* 0x000fe20000011611 */
[----:B------:R-:W-:Y:S02]  /*61d0*/  USHF.L.U32 UR42, UR42, 0x6, URZ ;  /* 0x000000062a2a7899 */ /* 0x000fe400080006ff */
[----:B------:R-:W-:Y:S02]  /*61e0*/  @!P1 IMAD.IADD R0, R2, 0x1, -R3 ;  /* 0x0000000102009824 */ /* 0x000fe400078e0a03 */
[----:B------:R-:W-:Y:S01]  /*61f0*/  @!P1 IMAD.IADD R2, R3, 0x1, -R2 ;  /* 0x0000000103029824 */ /* 0x000fe200078e0a02 */
[----:B------:R-:W-:Y:S01]  /*6200*/  USHF.L.U32 UR41, UR41, 0x6, URZ ;  /* 0x0000000629297899 */ /* 0x000fe200080006ff */
[----:B------:R-:W-:Y:S02]  /*6210*/  @!P1 IMAD R32, R0, R7, R32 ;  /* 0x0000000700209224 */ /* 0x000fe400078e0220 */
[----:B------:R-:W-:Y:S01]  /*6220*/  @!P1 IMAD R31, R2, R8, R31 ;  /* 0x00000008021f9224 */ /* 0x000fe200078e021f */
[----:B------:R-:W-:Y:S08]  /*6230*/  BRA.U !UP0, `(.L_x_114) ;  /* 0x00000001087c7547 */ /* 0x000ff0000b800000 */
[----:B------:R-:W1:Y:S01]  /*6240*/  LDCU.64 UR8, c[0x4][0x80] ;  /* 0x01001000ff0877ac */ /* 0x000e620008000a00 */
[----:B------:R-:W-:Y:S01]  /*6250*/  MOV R2, 0x0 ;  /* 0x0000000000027802 */ /* 0x000fe20000000f00 */
[----:B------:R-:W-:Y:S02]  /*6260*/  HFMA2 R12, -RZ, RZ, 0, 5.9604644775390625e-08 ;  /* 0x00000001ff0c7431 */ /* 0x000fe400000001ff */
[----:B------:R-:W-:Y:S01]  /*6270*/  IMAD.MOV.U32 R8, RZ, RZ, 0x70 ;  /* 0x00000070ff087424 */ /* 0x000fe200078e00ff */
[----:B------:R2:W3:Y:S01]  /*6280*/  LDC.64 R14, c[0x4][R2] ;  /* 0x01000000020e7b82 */ /* 0x0004e20000000a00 */
[----:B------:R-:W4:Y:S01]  /*6290*/  LDCU.64 UR6, c[0x4][0x88] ;  /* 0x01001100ff0677ac */ /* 0x000f220008000a00 */
[----:B------:R-:W-:Y:S01]  /*62a0*/  IMAD.MOV.U32 R13, RZ, RZ, RZ ;  /* 0x000000ffff0d7224 */ /* 0x000fe200078e00ff */
[----:B------:R-:W2:Y:S01]  /*62b0*/  LDCU.64 UR4, c[0x4][0x8] ;  /* 0x01000100ff0477ac */ /* 0x000ea20008000a00 */
[----:B-1----:R-:W-:Y:S01]  /*62c0*/  MOV R5, UR9 ;  /* 0x0000000900057c02 */ /* 0x002fe20008000f00 */
[----:B------:R-:W-:Y:S01]  /*62d0*/  IMAD.U32 R4, RZ, RZ, UR8 ;  /* 0x00000008ff047e24 */ /* 0x000fe2000f8e00ff */
[----:B----4-:R-:W-:Y:S01]  /*62e0*/  MOV R7, UR7 ;  /* 0x0000000700077c02 */ /* 0x010fe20008000f00 */
[----:B------:R-:W-:Y:S01]  /*62f0*/  IMAD.U32 R6, RZ, RZ, UR6 ;  /* 0x00000006ff067e24 */ /* 0x000fe2000f8e00ff */
[----:B--2---:R-:W-:Y:S01]  /*6300*/  MOV R11, UR5 ;  /* 0x00000005000b7c02 */ /* 0x004fe20008000f00 */
[----:B------:R-:W-:Y:S02]  /*6310*/  IMAD.U32 R10, RZ, RZ, UR4 ;  /* 0x00000004ff0a7e24 */ /* 0x000fe4000f8e00ff */
[----:B------:R-:W-:Y:S07]  /*6320*/  LEPC R20, `(.L_x_115) ;  /* 0x000000001014794e */ /* 0x000fee0000000000 */
[----:B---3-5:R-:W-:Y:S05]  /*6330*/  CALL.ABS.NOINC R14 ;  /* 0x000000000e007343 */ /* 0x028fea0003c00000 */
.L_x_115:
[----:B------:R-:W1:Y:S01]  /*6340*/  LDCU.64 UR8, c[0x4][0x80] ;  /* 0x01001000ff0877ac */ /* 0x000e620008000a00 */
[----:B------:R-:W2:Y:S01]  /*6350*/  LDC.64 R2, c[0x4][R2] ;  /* 0x0100000002027b82 */ /* 0x000ea20000000a00 */
[----:B------:R-:W-:Y:S02]  /*6360*/  HFMA2 R12, -RZ, RZ, 0, 5.9604644775390625e-08 ;  /* 0x00000001ff0c7431 */ /* 0x000fe400000001ff */
[----:B------:R-:W-:Y:S02]  /*6370*/  IMAD.MOV.U32 R8, RZ, RZ, 0x70 ;  /* 0x00000070ff087424 */ /* 0x000fe400078e00ff */
[----:B------:R-:W-:Y:S01]  /*6380*/  IMAD.MOV.U32 R13, RZ, RZ, RZ ;  /* 0x000000ffff0d7224 */ /* 0x000fe200078e00ff */
[----:B------:R-:W3:Y:S01]  /*6390*/  LDCU.64 UR6, c[0x4][0x88] ;  /* 0x01001100ff0677ac */ /* 0x000ee20008000a00 */
[----:B------:R-:W4:Y:S01]  /*63a0*/  LDCU.64 UR4, c[0x4][0x8] ;  /* 0x01000100ff0477ac */ /* 0x000f220008000a00 */
[----:B-1----:R-:W-:Y:S02]  /*63b0*/  MOV R4, UR8 ;  /* 0x0000000800047c02 */ /* 0x002fe40008000f00 */
[----:B------:R-:W-:Y:S02]  /*63c0*/  MOV R5, UR9 ;  /* 0x0000000900057c02 */ /* 0x000fe40008000f00 */
[----:B---3--:R-:W-:Y:S01]  /*63d0*/  MOV R7, UR7 ;  /* 0x0000000700077c02 */ /* 0x008fe20008000f00 */
[----:B------:R-:W-:Y:S01]  /*63e0*/  IMAD.U32 R6, RZ, RZ, UR6 ;  /* 0x00000006ff067e24 */ /* 0x000fe2000f8e00ff */
[----:B----4-:R-:W-:Y:S01]  /*63f0*/  MOV R11, UR5 ;  /* 0x00000005000b7c02 */ /* 0x010fe20008000f00 */
[----:B------:R-:W-:Y:S02]  /*6400*/  IMAD.U32 R10, RZ, RZ, UR4 ;  /* 0x00000004ff0a7e24 */ /* 0x000fe4000f8e00ff */
[----:B------:R-:W-:Y:S07]  /*6410*/  LEPC R20, `(.L_x_114) ;  /* 0x000000001014794e */ /* 0x000fee0000000000 */
[----:B--2---:R-:W-:Y:S05]  /*6420*/  CALL.ABS.NOINC R2 ;  /* 0x0000000002007343 */ /* 0x004fea0003c00000 */
.L_x_114:
[----:B------:R-:W-:Y:S01]  /*6430*/  IADD3 R2, P0, PT, R72, UR42, RZ ;  /* 0x0000002a48027c10 */ /* 0x000fe2000ff1e0ff */
[----:B------:R-:W-:Y:S01]  /*6440*/  USHF.R.S32.HI UR4, URZ, 0x1f, UR36 ;  /* 0x0000001fff047899 */ /* 0x000fe20008011424 */
[----:B------:R-:W-:Y:S01]  /*6450*/  ISETP.NE.U32.AND P3, PT, R56, RZ, PT ;  /* 0x000000ff3800720c */ /* 0x000fe20003f65070 */
[----:B------:R-:W-:Y:S01]  /*6460*/  IMAD.U32 R0, RZ, RZ, UR42 ;  /* 0x0000002aff007e24 */ /* 0x000fe2000f8e00ff */
[----:B------:R-:W-:Y:S01]  /*6470*/  ISETP.NE.U32.AND P4, PT, R52, RZ, PT ;  /* 0x000000ff3400720c */ /* 0x000fe20003f85070 */
[----:B------:R-:W1:Y:S01]  /*6480*/  LDCU UR5, c[0x0][0x8c8] ;  /* 0x00011900ff0577ac */ /* 0x000e620008000800 */
[----:B------:R-:W-:Y:S02]  /*6490*/  ISETP.NE.AND.EX P3, PT, R57, RZ, PT, P3 ;  /* 0x000000ff3900720c */ /* 0x000fe40003f65330 */
[----:B------:R-:W-:Y:S01]  /*64a0*/  LEA.HI.X.SX32 R3, R0, RZ, 0x1, P0 ;  /* 0x000000ff00037211 */ /* 0x000fe200000f0eff */
[----:B------:R-:W-:Y:S01]  /*64b0*/  IMAD R0, R26, UR4, RZ ;  /* 0x000000041a007c24 */ /* 0x000fe2000f8e02ff */
[----:B------:R-:W-:Y:S01]  /*64c0*/  ISETP.NE.U32.AND P2, PT, RZ, UR38, PT ;  /* 0x00000026ff007c0c */ /* 0x000fe2000bf45070 */
[----:B------:R-:W-:Y:S01]  /*64d0*/  ULOP3.LUT UR6, UR53, 0x1, URZ, 0x3c, !UPT ;  /* 0x0000000135067892 */ /* 0x000fe2000f8e3cff */
[----:B------:R-:W-:Y:S01]  /*64e0*/  ISETP.NE.U32.AND P1, PT, R56, RZ, PT ;  /* 0x000000ff3800720c */ /* 0x000fe20003f25070 */
[----:B------:R-:W-:Y:S01]  /*64f0*/  IMAD R0, R27, UR36, R0 ;  /* 0x000000241b007c24 */ /* 0x000fe2000f8e0200 */
[----:B------:R-:W-:Y:S01]  /*6500*/  ISETP.NE.AND.EX P4, PT, R53, RZ, PT, P4 ;  /* 0x000000ff3500720c */ /* 0x000fe20003f85340 */
[----:B------:R-:W-:Y:S01]  /*6510*/  IMAD.WIDE.U32 R2, R26, UR36, R2 ;  /* 0x000000241a027c25 */ /* 0x000fe2000f8e0002 */
[----:B------:R-:W-:Y:S01]  /*6520*/  ISETP.NE.AND.EX P2, PT, RZ, UR39, PT, P2 ;  /* 0x00000027ff007c0c */ /* 0x000fe2000bf45320 */
[----:B------:R-:W-:Y:S02]  /*6530*/  UISETP.NE.U32.AND UP0, UPT, UR44, URZ, UPT ;  /* 0x000000ff2c00728c */ /* 0x000fe4000bf05070 */
[----:B------:R-:W-:Y:S01]  /*6540*/  IMAD.IADD R0, R3, 0x1, R0 ;  /* 0x0000000103007824 */ /* 0x000fe200078e0200 */
[C---:B------:R-:W-:Y:S04]  /*6550*/  LEA R4, P0, R2.reuse, UR44, 0x1 ;  /* 0x0000002c02047c11 */ /* 0x040fe8000f8008ff */
[----:B------:R-:W-:Y:S01]  /*6560*/  LEA.HI.X R5, R2, UR45, R0, 0x1, P0 ;  /* 0x0000002d02057c11 */ /* 0x000fe200080f0c00 */
[----:B------:R-:W-:Y:S01]  /*6570*/  IMAD.U32 R2, RZ, RZ, UR55 ;  /* 0x00000037ff027e24 */ /* 0x000fe2000f8e00ff */
[----:B-1----:R-:W-:Y:S07]  /*6580*/  @!P3 BRA `(.L_x_116) ;  /* 0x00000000002cb947 */ /* 0x002fee0003800000 */
[----:B------:R-:W-:Y:S01]  /*6590*/  ISETP.NE.U32.AND P0, PT, R54, RZ, PT ;  /* 0x000000ff3600720c */ /* 0x000fe20003f05070 */
[----:B------:R-:W-:Y:S03]  /*65a0*/  IMAD.MOV.U32 R62, RZ, RZ, 0x1 ;  /* 0x00000001ff3e7424 */ /* 0x000fe600078e00ff */
[----:B------:R-:W-:Y:S11]  /*65b0*/  ISETP.NE.AND.EX P0, PT, R55, RZ, PT, P0 ;  /* 0x000000ff3700720c */ /* 0x000ff60003f05300 */
[----:B------:R-:W-:Y:S02]  /*65c0*/  @!UPT UIADD3 URZ, UPT, UPT, URZ, URZ, URZ ;  /* 0x000000fffffff290 */ /* 0x000fe4000fffe0ff */
[----:B------:R-:W1:Y:S01]  /*65d0*/  @P0 LDC.64 R6, c[0x0][0x888] ;  /* 0x00022200ff060b82 */ /* 0x000e620000000a00 */
[----:B------:R-:W-:Y:S04]  /*65e0*/  @P0 IMAD R0, R56, UR36, RZ ;  /* 0x0000002438000c24 */ /* 0x000fe8000f8e02ff */
[----:B-1----:R-:W-:Y:S04]  /*65f0*/  @P0 IMAD.WIDE R6, R0, 0x4, R6 ;  /* 0x0000000400060825 */ /* 0x002fe800078e0206 */
[----:B------:R-:W-:Y:S01]  /*6600*/  HFMA2 R0, -RZ, RZ, 0, 5.9604644775390625e-08 ;  /* 0x00000001ff007431 */ /* 0x000fe200000001ff */
[----:B-----5:R1:W5:Y:S04]  /*6610*/  @P0 LDG.E R34, desc[UR46][R6.64] ;  /* 0x0000002e06220981 */ /* 0x020368000c1e1900 */
[----:B------:R-:W-:Y:S01]  /*6620*/  @!P0 PRMT R62, R0, 0x7610, R62 ;  /* 0x00007610003e8816 */ /* 0x000fe2000000003e */
[----:B-1----:R-:W2:Y:S06]  /*6630*/  @!P0 LDC R34, c[0x0][0x880] ;  /* 0x00022000ff228b82 */ /* 0x002eac0000000800 */
.L_x_116:
[----:B------:R-:W-:Y:S01]  /*6640*/  IMAD.U32 R86, RZ, RZ, UR6 ;  /* 0x00000006ff567e24 */ /* 0x000fe2000f8e00ff */
[----:B------:R-:W-:Y:S01]  /*6650*/  LEA R0, R2, UR48, 0x3 ;  /* 0x0000003002007c11 */ /* 0x000fe2000f8e18ff */
[----:B------:R-:W-:Y:S01]  /*6660*/  UISETP.NE.AND.EX UP0, UPT, UR45, URZ, UPT, UP0 ;  /* 0x000000ff2d00728c */ /* 0x000fe2000bf05300 */
[----:B------:R-:W-:Y:S01]  /*6670*/  ISETP.NE.AND.EX P0, PT, R57, RZ, PT, P1 ;  /* 0x000000ff3900720c */ /* 0x000fe20003f05310 */
[----:B------:R-:W-:Y:S01]  /*6680*/  IMAD.U32 R2, RZ, RZ, UR5 ;  /* 0x00000005ff027e24 */ /* 0x000fe2000f8e00ff */
[----:B------:R-:W-:Y:S11]  /*6690*/  @!P4 BRA `(.L_x_117) ;  /* 0x000000000020c947 */ /* 0x000ff60003800000 */
[----:B------:R-:W-:Y:S04]  /*66a0*/  ISETP.NE.U32.AND P4, PT, R50, RZ, PT ;  /* 0x000000ff3200720c */ /* 0x000fe80003f85070 */
[----:B------:R-:W-:Y:S11]  /*66b0*/  ISETP.NE.AND.EX P4, PT, R51, RZ, PT, P4 ;  /* 0x000000ff3300720c */ /* 0x000ff60003f85340 */
[----:B------:R-:W-:Y:S02]  /*66c0*/  @!UPT UIADD3 URZ, UPT, UPT, URZ, URZ, URZ ;  /* 0x000000fffffff290 */ /* 0x000fe4000fffe0ff */
[----:B------:R-:W1:Y:S01]  /*66d0*/  @P4 LDC.64 R6, c[0x0][0x8a8] ;  /* 0x00022a00ff064b82 */ /* 0x000e620000000a00 */
[----:B------:R-:W-:Y:S04]  /*66e0*/  @P4 IMAD R3, R52, UR36, RZ ;  /* 0x0000002434034c24 */ /* 0x000fe8000f8e02ff */
[----:B-1----:R-:W-:Y:S05]  /*66f0*/  @P4 IMAD.WIDE R6, R3, 0x4, R6 ;  /* 0x0000000403064825 */ /* 0x002fea00078e0206 */
[----:B-----5:R1:W5:Y:S02]  /*6700*/  @P4 LDG.E R33, desc[UR46][R6.64] ;  /* 0x0000002e06214981 */ /* 0x020364000c1e1900 */
[----:B-1----:R-:W3:Y:S02]  /*6710*/  @!P4 LDC R33, c[0x0][0x8a0] ;  /* 0x00022800ff21cb82 */ /* 0x002ee40000000800 */
.L_x_117:
[----:B------:R-:W-:Y:S04]  /*6720*/  PLOP3.LUT P4, PT, PT, PT, PT, 0x8, 0x80 ;  /* 0x000000000080781c */ /* 0x000fe80003f8e170 */
[----:B------:R-:W-:Y:S01]  /*6730*/  P2R R78, PR, RZ, 0x10 ;  /* 0x00000010ff4e7803 */ /* 0x000fe20000000000 */
[----:B------:R-:W-:Y:S08]  /*6740*/  @P2 BRA P0, `(.L_x_118) ;  /* 0x0000000000342947 */ /* 0x000ff00000000000 */
[----:B------:R-:W-:Y:S02]  /*6750*/  ISETP.NE.AND.EX P0, PT, R57, RZ, PT, P1 ;  /* 0x000000ff3900720c */ /* 0x000fe40003f05310 */
[----:B------:R-:W-:Y:S11]  /*6760*/  PLOP3.LUT P1, PT, PT, PT, PT, 0x80, 0x8 ;  /* 0x000000000008781c */ /* 0x000ff60003f2f070 */
[----:B------:R-:W-:Y:S02]  /*6770*/  @P0 LOP3.LUT P2, RZ, R62, 0xff, RZ, 0xc0, !PT ;  /* 0x000000ff3eff0812 */ /* 0x000fe4000784c0ff */
[----:B------:R-:W-:Y:S02]  /*6780*/  @P0 ISETP.NE.U32.AND P4, PT, RZ, UR38, PT ;  /* 0x00000026ff000c0c */ /* 0x000fe4000bf85070 */
[----:B------:R-:W-:Y:S02]  /*6790*/  @P0 PLOP3.LUT P1, PT, P2, PT, PT, 0x80, 0x8 ;  /* 0x000000000008081c */ /* 0x000fe4000172f070 */
[C---:B--2--5:R-:W-:Y:S02]  /*67a0*/  @P0 FSETP.NEU.AND P2, PT, R34.reuse, RZ, PT ;  /* 0x000000ff2200020b */ /* 0x064fe40003f4d000 */
[----:B------:R-:W-:Y:S02]  /*67b0*/  @P0 ISETP.NE.AND.EX P4, PT, RZ, UR39, PT, P4 ;  /* 0x00000027ff000c0c */ /* 0x000fe4000bf85340 */
[----:B------:R-:W-:Y:S02]  /*67c0*/  @P0 SEL R3, RZ, 0xffffffff, P2 ;  /* 0xffffffffff030807 */ /* 0x000fe40001000000 */
[----:B------:R-:W-:Y:S05]  /*67d0*/  @!P0 FSETP.EQ.AND P5, PT, R34, RZ, PT ;  /* 0x000000ff2200820b */ /* 0x000fea0003fa2000 */
[----:B------:R-:W-:Y:S04]  /*67e0*/  @!P1 SEL R3, RZ, 0xffffffff, P4 ;  /* 0xffffffffff039807 */ /* 0x000fe80002000000 */
[----:B------:R-:W-:Y:S04]  /*67f0*/  @P0 LOP3.LUT R3, R3, 0x1, RZ, 0xc0, !PT ;  /* 0x0000000103030812 */ /* 0x000fe800078ec0ff */
[----:B------:R-:W-:Y:S04]  /*6800*/  @P0 ISETP.EQ.U32.AND P5, PT, R3, 0x1, PT ;  /* 0x000000010300080c */ /* 0x000fe80003fa2070 */
[----:B------:R-:W-:Y:S09]  /*6810*/  P2R R78, PR, RZ, 0x20 ;  /* 0x00000020ff4e7803 */ /* 0x000ff20000000000 */
.L_x_118:
[----:B------:R-:W-:Y:S05]  /*6820*/  BRA.U !UP0, `(.L_x_119) ;  /* 0x0000000108207547 */ /* 0x000fea000b800000 */
[----:B------:R-:W-:Y:S02]  /*6830*/  VIADD R2, R73, UR41 ;  /* 0x0000002949027c36 */ /* 0x000fe40008000000 */
[----:B------:R-:W-:Y:S03]  /*6840*/  VIADD R3, R72, UR42 ;  /* 0x0000002a48037c36 */ /* 0x000fe60008000000 */
[----:B------:R-:W-:Y:S02]  /*6850*/  ISETP.GE.AND P0, PT, R2, UR50, PT ;  /* 0x0000003202007c0c */ /* 0x000fe4000bf06270 */
[----:B------:R-:W-:Y:S02]  /*6860*/  PRMT R2, RZ, 0x7610, R2 ;  /* 0x00007610ff027816 */ /* 0x000fe40000000002 */
[----:B------:R-:W-:Y:S11]  /*6870*/  ISETP.GE.OR P0, PT, R3, UR49, P0 ;  /* 0x0000003103007c0c */ /* 0x000ff60008706670 */
[----:B------:R-:W-:Y:S02]  /*6880*/  @!UPT UIADD3 URZ, UPT, UPT, URZ, URZ, URZ ;  /* 0x000000fffffff290 */ /* 0x000fe4000fffe0ff */
[----:B------:R-:W4:Y:S02]  /*6890*/  @!P0 LDG.E.U16 R2, desc[UR46][R4.64] ;  /* 0x0000002e04028981 */ /* 0x000f24000c1e1500 */
[----:B----4-:R-:W-:Y:S07]  /*68a0*/  HADD2.F32 R2, -RZ, R2.H0_H0 ;  /* 0x20000002ff027230 */ /* 0x010fee0000004100 */
.L_x_119:
[----:B------:R-:W-:Y:S01]  /*68b0*/  ISETP.NE.AND P5, PT, R78, RZ, PT ;  /* 0x000000ff4e00720c */ /* 0x000fe20003fa5270 */
[----:B------:R-:W-:Y:S01]  /*68c0*/  IMAD.U32 R82, RZ, RZ, UR55 ;  /* 0x00000037ff527e24 */ /* 0x000fe2000f8e00ff */
[----:B------:R-:W-:Y:S01]  /*68d0*/  LEA R79, R48, UR48, 0x3 ;  /* 0x00000030304f7c11 */ /* 0x000fe2000f8e18ff */
[----:B------:R-:W-:Y:S01]  /*68e0*/  IMAD.SHL.U32 R84, R66, 0x2, RZ ;  /* 0x0000000242547824 */ /* 0x000fe200078e00ff */
[----:B------:R-:W-:Y:S01]  /*68f0*/  ISETP.NE.U32.AND P2, PT, RZ, UR38, PT ;  /* 0x00000026ff007c0c */ /* 0x000fe2000bf45070 */
[----:B------:R-:W-:Y:S01]  /*6900*/  IMAD.SHL.U32 R82, R82, 0x1000, RZ ;  /* 0x0000100052527824 */ /* 0x000fe200078e00ff */
[----:B------:R-:W-:Y:S01]  /*6910*/  BSSY B1, `(.L_x_120) ;  /* 0x0000032000017945 */ /* 0x000fe20003800000 */
[----:B------:R-:W-:Y:S01]  /*6920*/  IMAD.MOV.U32 R85, RZ, RZ, 0x1 ;  /* 0x00000001ff557424 */ /* 0x000fe200078e00ff */
[----:B------:R-:W-:Y:S01]  /*6930*/  ISETP.NE.AND.EX P2, PT, RZ, UR39, PT, P2 ;  /* 0x00000027ff007c0c */ /* 0x000fe2000bf45320 */
[----:B------:R-:W-:Y:S01]  /*6940*/  IMAD R35, R48, 0x20, R49 ;  /* 0x0000002030237824 */ /* 0x000fe200078e0231 */
[----:B------:R-:W-:Y:S01]  /*6950*/  CS2R R46, SRZ ;  /* 0x00000000002e7805 */ /* 0x000fe2000001ff00 */
[----:B------:R-:W-:Y:S01]  /*6960*/  IMAD.U32 R83, RZ, RZ, UR55 ;  /* 0x00000037ff537e24 */ /* 0x000fe2000f8e00ff */
[----:B------:R-:W-:Y:S02]  /*6970*/  SEL R5, RZ, 0xffffffff, P2 ;  /* 0xffffffffff057807 */ /* 0x000fe40001000000 */
[----:B------:R-:W-:Y:S02]  /*6980*/  CS2R R44, SRZ ;  /* 0x00000000002c7805 */ /* 0x000fe4000001ff00 */
[----:B------:R-:W-:Y:S02]  /*6990*/  @!P5 SHF.L.U32 R3, R86, 0x1f, RZ ;  /* 0x0000001f5603d819 */ /* 0x000fe400000006ff */
[----:B------:R-:W-:Y:S02]  /*69a0*/  CS2R R42, SRZ ;  /* 0x00000000002a7805 */ /* 0x000fe4000001ff00 */
[----:B--2--5:R-:W-:Y:S02]  /*69b0*/  FSETP.NEU.AND P2, PT, R34, RZ, PT ;  /* 0x000000ff2200720b */ /* 0x024fe40003f4d000 */
[----:B------:R-:W-:Y:S01]  /*69c0*/  CS2R R40, SRZ ;  /* 0x0000000000287805 */ /* 0x000fe2000001ff00 */
[----:B------:R1:W2:Y:S01]  /*69d0*/  @!P5 SYNCS.PHASECHK.TRANS64.TRYWAIT P1, [R0+URZ+0x110], R3 ;  /* 0x000110030000d5a7 */ /* 0x0002a200080211ff */
[----:B------:R-:W-:Y:S02]  /*69e0*/  IADD3 R81, PT, PT, R82, UR48, R84 ;  /* 0x0000003052517c10 */ /* 0x000fe4000fffe054 */
[----:B------:R-:W-:Y:S02]  /*69f0*/  SEL R4, RZ, 0xffffffff, P2 ;  /* 0xffffffffff047807 */ /* 0x000fe40001000000 */
[----:B------:R-:W-:Y:S04]  /*6a00*/  LOP3.LUT P2, R77, R62, 0xff, RZ, 0xc0, !PT ;  /* 0x000000ff3e4d7812 */ /* 0x000fe8000784c0ff */
[----:B------:R-:W-:Y:S04]  /*6a10*/  @P3 SEL R4, R5, R4, !P2 ;  /* 0x0000000405043207 */ /* 0x000fe80005000000 */
[----:B------:R-:W-:Y:S04]  /*6a20*/  LOP3.LUT R4, R4, 0x1, RZ, 0xc0, !PT ;  /* 0x0000000104047812 */ /* 0x000fe800078ec0ff */
[----:B------:R-:W-:Y:S04]  /*6a30*/  ISETP.NE.U32.AND P4, PT, R4, 0x1, PT ;  /* 0x000000010400780c */ /* 0x000fe80003f85070 */
[----:B------:R-:W-:Y:S02]  /*6a40*/  P2R R87, PR, RZ, 0x10 ;  /* 0x00000010ff577803 */ /* 0x000fe40000000000 */
[----:B-1----:R-:W-:Y:S04]  /*6a50*/  SHF.L.U32 R3, R71, 0x1f, RZ ;  /* 0x0000001f47037819 */ /* 0x002fe800000006ff */
[----:B------:R1:W4:Y:S01]  /*6a60*/  SYNCS.PHASECHK.TRANS64.TRYWAIT P0, [R79+URZ+0x170], R3 ;  /* 0x000170034f0075a7 */ /* 0x00032200080011ff */
[----:B--2---:R-:W-:Y:S01]  /*6a70*/  @!P5 SEL R85, RZ, 0x1, !P1 ;  /* 0x00000001ff55d807 */ /* 0x004fe20004800000 */
[----:B-1----:R-:W-:Y:S06]  /*6a80*/  @P5 BRA `(.L_x_121) ;  /* 0x0000000000685947 */ /* 0x002fec0003800000 */
[----:B------:R-:W-:Y:S01]  /*6a90*/  LOP3.LUT P5, RZ, R67, 0x40, RZ, 0xc0, !PT ;  /* 0x0000004043ff7812 */ /* 0x000fe200078ac0ff */
[----:B------:R-:W-:Y:S01]  /*6aa0*/  VIADD R4, R81, 0x300 ;  /* 0x0000030051047836 */ /* 0x000fe20000000000 */
[----:B------:R-:W-:Y:S01]  /*6ab0*/  ISETP.NE.AND P2, PT, R85, RZ, PT ;  /* 0x000000ff5500720c */ /* 0x000fe20003f45270 */
[----:B------:R-:W-:Y:S01]  /*6ac0*/  BSSY B0, `(.L_x_122) ;  /* 0x000000d000007945 */ /* 0x000fe20003800000 */
[----:B------:R-:W-:Y:S01]  /*6ad0*/  PLOP3.LUT P1, PT, PT, PT, PT, 0x8, 0x80 ;  /* 0x000000000080781c */ /* 0x000fe20003f2e170 */
[----:B------:R-:W-:Y:S01]  /*6ae0*/  @P4 VIADD R5, R81, 0x310 ;  /* 0x0000031051054836 */ /* 0x000fe20000000000 */
[----:B------:R-:W-:Y:S02]  /*6af0*/  @P4 PLOP3.LUT P1, PT, P5, PT, PT, 0x80, 0x8 ;  /* 0x000000000008481c */ /* 0x000fe40002f2f070 */
[----:B------:R-:W-:Y:S02]  /*6b00*/  CS2R R46, SRZ ;  /* 0x00000000002e7805 */ /* 0x000fe4000001ff00 */
[----:B------:R-:W-:Y:S02]  /*6b10*/  CS2R R44, SRZ ;  /* 0x00000000002c7805 */ /* 0x000fe4000001ff00 */
[----:B------:R-:W-:Y:S02]  /*6b20*/  CS2R R42, SRZ ;  /* 0x00000000002a7805 */ /* 0x000fe4000001ff00 */
[----:B------:R-:W-:Y:S05]  /*6b30*/  CS2R R40, SRZ ;  /* 0x0000000000287805 */ /* 0x000fea000001ff00 */
[----:B------:R-:W-:Y:S01]  /*6b40*/  @P1 VIADD R5, R4, 0xfffffff0 ;  /* 0xfffffff004051836 */ /* 0x000fe20000000000 */
[----:B------:R-:W-:Y:S06]  /*6b50*/  @P2 BRA `(.L_x_123) ;  /* 0x00000000000c2947 */ /* 0x000fec0003800000 */
[----:B------:R-:W-:Y:S04]  /*6b60*/  SHF.L.U32 R4, R86, 0x1f, RZ ;  /* 0x0000001f56047819 */ /* 0x000fe800000006ff */
[----:B------:R-:W1:Y:S02]  /*6b70*/  SYNCS.PHASECHK.TRANS64.TRYWAIT P1, [R0+URZ+0x110], R4 ;  /* 0x00011004000075a7 */ /* 0x000e6400080211ff */
[----:B-1----:R-:W-:Y:S05]  /*6b80*/  @!P1 BRA `(.L_x_124) ;  /* 0x00000024002c9947 */ /* 0x002fea0003800000 */
.L_x_123:
[----:B------:R-:W-:Y:S05]  /*6b90*/  BSYNC B0 ;  /* 0x0000000000007941 */ /* 0x000fea0003800000 */
.L_x_122:
[----:B------:R-:W-:Y:S01]  /*6ba0*/  UIADD3 UR5, UPT, UPT, UR55, 0x1, URZ ;  /* 0x0000000137057890 */ /* 0x000fe2000fffe0ff */
[----:B------:R-:W-:Y:S03]  /*6bb0*/  ISETP.NE.AND P1, PT, R87, RZ, PT ;  /* 0x000000ff5700720c */ /* 0x000fe60003f25270 */
[----:B------:R-:W-:Y:S04]  /*6bc0*/  UISETP.NE.AND UP0, UPT, UR5, 0x3, UPT ;  /* 0x000000030500788c */ /* 0x000fe8000bf05270 */
[----:B------:R-:W-:Y:S02]  /*6bd0*/  USEL UR4, URZ, 0x1, UP0 ;  /* 0x00000001ff047887 */ /* 0x000fe40008000000 */
[----:B------:R-:W-:Y:S04]  /*6be0*/  USEL UR5, UR5, URZ, UP0 ;  /* 0x000000ff05057287 */ /* 0x000fe80008000000 */
[----:B------:R2:W1:Y:S01]  /*6bf0*/  @P1 LDS.128 R44, [R5] ;  /* 0x00000000052c1984 */ /* 0x0004620000000c00 */
[----:B------:R-:W-:Y:S01]  /*6c00*/  LOP3.LUT R86, R86, UR4, RZ, 0x3c, !PT ;  /* 0x0000000456567c12 */ /* 0x000fe2000f8e3cff */
[----:B------:R-:W-:Y:S02]  /*6c10*/  IMAD.U32 R83, RZ, RZ, UR5 ;  /* 0x00000005ff537e24 */ /* 0x000fe4000f8e00ff */
[----:B------:R2:W1:Y:S04]  /*6c20*/  @P1 LDS.128 R40, [R81+0x300] ;  /* 0x0003000051281984 */ /* 0x0004680000000c00 */
.L_x_121:
[----:B------:R-:W-:Y:S05]  /*6c30*/  BSYNC B1 ;  /* 0x0000000000017941 */ /* 0x000fea0003800000 */
.L_x_120:
[----:B-1----:R-:W-:Y:S04]  /*6c40*/  SHF.R.U32.HI R0, RZ, 0x15, R35 ;  /* 0x00000015ff007819 */ /* 0x002fe80000011623 */
[----:B------:R-:W-:Y:S01]  /*6c50*/  LOP3.LUT P1, RZ, R0, 0x3, R68, 0x48, !PT ;  /* 0x0000000300ff7812 */ /* 0x000fe20007824844 */
[----:B------:R-:W-:Y:S01]  /*6c60*/  @!UPT UIADD3 URZ, UPT, UPT, URZ, URZ, URZ ;  /* 0x000000fffffff290 */ /* 0x000fe2000fffe0ff */
[----:B----4-:R-:W-:Y:S11]  /*6c70*/  @P0 BRA `(.L_x_125) ;  /* 0x0000000000080947 */ /* 0x010ff60003800000 */
[----:B------:R-:W1:Y:S02]  /*6c80*/  SYNCS.PHASECHK.TRANS64.TRYWAIT P0, [R79+URZ+0x170], R3 ;  /* 0x000170034f0075a7 */ /* 0x000e6400080011ff */
[----:B-1----:R-:W-:Y:S05]  /*6c90*/  @!P0 BRA `(.L_x_126) ;  /* 0x0000002000fc8947 */ /* 0x002fea0003800000 */
.L_x_125:
[----:B------:R-:W-:Y:S05]  /*6ca0*/  @!P1 BRA `(.L_x_127) ;  /* 0x0000000000409947 */ /* 0x000fea0003800000 */
[----:B------:R-:W2:Y:S01]  /*6cb0*/  LDCU.64 UR8, c[0x4][0x70] ;  /* 0x01000e00ff0877ac */ /* 0x000ea20008000a00 */
[----:B------:R-:W-:Y:S01]  /*6cc0*/  MOV R15, 0x0 ;  /* 0x00000000000f7802 */ /* 0x000fe20000000f00 */
[----:B------:R-:W-:Y:S02]  /*6cd0*/  HFMA2 R12, -RZ, RZ, 0, 5.9604644775390625e-08 ;  /* 0x00000001ff0c7431 */ /* 0x000fe400000001ff */
[----:B------:R-:W-:Y:S02]  /*6ce0*/  IMAD.MOV.U32 R8, RZ, RZ, 0x192 ;  /* 0x00000192ff087424 */ /* 0x000fe400078e00ff */
[----:B------:R-:W-:Y:S01]  /*6cf0*/  IMAD.MOV.U32 R13, RZ, RZ, RZ ;  /* 0x000000ffff0d7224 */ /* 0x000fe200078e00ff */
[----:B------:R-:W4:Y:S01]  /*6d00*/  LDCU.64 UR6, c[0x4][0x78] ;  /* 0x01000f00ff0677ac */ /* 0x000f220008000a00 */
[----:B------:R-:W1:Y:S01]  /*6d10*/  LDC.64 R14, c[0x4][R15] ;  /* 0x010000000f0e7b82 */ /* 0x000e620000000a00 */
[----:B------:R-:W5:Y:S01]  /*6d20*/  LDCU.64 UR4, c[0x4][0x10] ;  /* 0x01000200ff0477ac */ /* 0x000f620008000a00 */
[----:B--2---:R-:W-:Y:S01]  /*6d30*/  MOV R5, UR9 ;  /* 0x0000000900057c02 */ /* 0x004fe20008000f00 */
[----:B------:R-:W-:Y:S01]  /*6d40*/  IMAD.U32 R4, RZ, RZ, UR8 ;  /* 0x00000008ff047e24 */ /* 0x000fe2000f8e00ff */
[----:B----4-:R-:W-:Y:S01]  /*6d50*/  MOV R7, UR7 ;  /* 0x0000000700077c02 */ /* 0x010fe20008000f00 */
[----:B------:R-:W-:Y:S01]  /*6d60*/  IMAD.U32 R6, RZ, RZ, UR6 ;  /* 0x00000006ff067e24 */ /* 0x000fe2000f8e00ff */
[----:B-----5:R-:W-:Y:S01]  /*6d70*/  MOV R11, UR5 ;  /* 0x00000005000b7c02 */ /* 0x020fe20008000f00 */
[----:B------:R-:W-:Y:S02]  /*6d80*/  IMAD.U32 R10, RZ, RZ, UR4 ;  /* 0x00000004ff0a7e24 */ /* 0x000fe4000f8e00ff */
[----:B------:R-:W-:Y:S07]  /*6d90*/  LEPC R20, `(.L_x_127) ;  /* 0x000000001014794e */ /* 0x000fee0000000000 */
[----:B-1-3--:R-:W-:Y:S05]  /*6da0*/  CALL.ABS.NOINC R14 ;  /* 0x000000000e007343 */ /* 0x00afea0003c00000 */
.L_x_127:
[----:B------:R-:W-:Y:S05]  /*6db0*/  WARPSYNC.ALL ;  /* 0x0000000000007948 */ /* 0x000fea0003800000 */
[----:B------:R-:W-:Y:S01]  /*6dc0*/  R2UR UR4, R35 ;  /* 0x00000000230472ca */ /* 0x000fe200000e0000 */
[--C-:B------:R-:W-:Y:S01]  /*6dd0*/  HADD2.F32 R20, -RZ, R40.reuse.H0_H0 ;  /* 0x20000028ff147230 */ /* 0x100fe20000004100 */
[----:B------:R-:W-:Y:S01]  /*6de0*/  MOV R80, 0x10 ;  /* 0x0000001000507802 */ /* 0x000fe20000000f00 */
[----:B------:R-:W-:Y:S01]  /*6df0*/  HADD2.F32 R21, -RZ, R40.H1_H1 ;  /* 0x30000028ff157230 */ /* 0x000fe20000004100 */
[----:B------:R-:W-:Y:S01]  /*6e00*/  LOP3.LUT P6, RZ, R67, 0x40, RZ, 0xc0, !PT ;  /* 0x0000004043ff7812 */ /* 0x000fe200078cc0ff */
[----:B------:R-:W-:Y:S01]  /*6e10*/  BSSY.RECONVERGENT B0, `(.L_x_128) ;  /* 0x0000052000007945 */ /* 0x000fe20003800200 */
[----:B------:R-:W-:Y:S02]  /*6e20*/  ISETP.NE.AND P0, PT, R74, RZ, PT ;  /* 0x000000ff4a00720c */ /* 0x000fe40003f05270 */
[----:B------:R-:W-:Y:S05]  /*6e30*/  SEL R80, R80, 0xfffffff0, !P6 ;  /* 0xfffffff050507807 */ /* 0x000fea0007000000 */
[----:B--2---:R-:W3:Y:S02]  /*6e40*/  LDTM.x16 R4, tmem[UR4] ;  /* 0x00000004000479ee */ /* 0x004ee40008240000 */
[C-C-:B---3--:R-:W-:Y:S01]  /*6e50*/  FFMA R0, R33.reuse, R4, R2.reuse ;  /* 0x0000000421007223 */ /* 0x148fe20000000002 */
[C-C-:B-1----:R-:W-:Y:S01]  /*6e60*/  FFMA R3, R33.reuse, R5, R2.reuse ;  /* 0x0000000521037223 */ /* 0x142fe20000000002 */
[C-C-:B------:R-:W-:Y:S01]  /*6e70*/  FFMA R6, R33.reuse, R6, R2.reuse ;  /* 0x0000000621067223 */ /* 0x140fe20000000002 */
        /* <DEDUP_REMOVED lines=12> */
[----:B------:R-:W-:Y:S01]  /*6f40*/  FFMA R19, R33, R19, R2 ;  /* 0x0000001321137223 */ /* 0x000fe20000000002 */
[C---:B------:R-:W-:Y:S01]  /*6f50*/  FFMA R0, R34.reuse, R20, R0 ;  /* 0x0000001422007223 */ /* 0x040fe20000000000 */
[C---:B------:R-:W-:Y:S01]  /*6f60*/  FFMA R3, R34.reuse, R21, R3 ;  /* 0x0000001522037223 */ /* 0x040fe20000000003 */
[--C-:B------:R-:W-:Y:S02]  /*6f70*/  HADD2.F32 R16, -RZ, R41.reuse.H0_H0 ;  /* 0x20000029ff107230 */ /* 0x100fe40000004100 */
[----:B------:R-:W-:Y:S02]  /*6f80*/  HADD2.F32 R17, -RZ, R41.H1_H1 ;  /* 0x30000029ff117230 */ /* 0x000fe40000004100 */
[----:B------:R-:W-:Y:S01]  /*6f90*/  F2FP.RELU.F16.F32.PACK_AB R36, R3, R0 ;  /* 0x000000000324723e */ /* 0x000fe200000008ff */
[--C-:B------:R-:W-:Y:S02]  /*6fa0*/  HADD2.F32 R20, -RZ, R42.reuse.H0_H0 ;  /* 0x2000002aff147230 */ /* 0x100fe40000004100 */
[C---:B------:R-:W-:Y:S01]  /*6fb0*/  FFMA R6, R34.reuse, R16, R6 ;  /* 0x0000001022067223 */ /* 0x040fe20000000006 */
[----:B------:R-:W-:Y:S02]  /*6fc0*/  HADD2.F32 R0, -RZ, R42.H1_H1 ;  /* 0x3000002aff007230 */ /* 0x000fe40000004100 */
[C---:B------:R-:W-:Y:S01]  /*6fd0*/  FFMA R7, R34.reuse, R17, R7 ;  /* 0x0000001122077223 */ /* 0x040fe20000000007 */
        /* <DEDUP_REMOVED lines=17> */
[--C-:B------:R-:W-:Y:S01]  /*70f0*/  HADD2.F32 R5, -RZ, R47.reuse.H0_H0 ;  /* 0x2000002fff057230 */ /* 0x100fe20000004100 */
[----:B------:R-:W-:Y:S01]  /*7100*/  F2FP.RELU.F16.F32.PACK_AB R37, R7, R6 ;  /* 0x000000060725723e */ /* 0x000fe200000008ff */
[----:B------:R-:W-:Y:S01]  /*7110*/  HADD2.F32 R0, -RZ, R47.H1_H1 ;  /* 0x3000002fff007230 */ /* 0x000fe20000004100 */
[----:B------:R-:W-:Y:S01]  /*7120*/  F2FP.RELU.F16.F32.PACK_AB R39, R11, R10 ;  /* 0x0000000a0b27723e */ /* 0x000fe200000008ff */
[C---:B------:R-:W-:Y:S01]  /*7130*/  FFMA R12, R34.reuse, R3, R12 ;  /* 0x00000003220c7223 */ /* 0x040fe2000000000c */
[C---:B------:R-:W-:Y:S01]  /*7140*/  FFMA R13, R34.reuse, R4, R13 ;  /* 0x00000004220d7223 */ /* 0x040fe2000000000d */
[C---:B------:R-:W-:Y:S01]  /*7150*/  FFMA R18, R34.reuse, R5, R18 ;  /* 0x0000000522127223 */ /* 0x040fe20000000012 */
[----:B------:R-:W-:Y:S01]  /*7160*/  FFMA R19, R34, R0, R19 ;  /* 0x0000000022137223 */ /* 0x000fe20000000013 */
[----:B------:R1:W-:Y:S01]  /*7170*/  STS.128 [R81+0x300], R36 ;  /* 0x0003002451007388 */ /* 0x0003e20000000c00 */
[----:B------:R-:W-:Y:S02]  /*7180*/  F2FP.RELU.F16.F32.PACK_AB R8, R9, R8 ;  /* 0x000000080908723e */ /* 0x000fe400000008ff */
[----:B------:R-:W-:Y:S02]  /*7190*/  F2FP.RELU.F16.F32.PACK_AB R9, R15, R14 ;  /* 0x0000000e0f09723e */ /* 0x000fe400000008ff */
[----:B------:R-:W-:Y:S02]  /*71a0*/  F2FP.RELU.F16.F32.PACK_AB R10, R13, R12 ;  /* 0x0000000c0d0a723e */ /* 0x000fe400000008ff */
[----:B------:R-:W-:Y:S02]  /*71b0*/  F2FP.RELU.F16.F32.PACK_AB R11, R19, R18 ;  /* 0x00000012130b723e */ /* 0x000fe400000008ff */
[----:B------:R-:W-:Y:S05]  /*71c0*/  IADD3 R0, PT, PT, R81, R80, RZ ;  /* 0x0000005051007210 */ /* 0x000fea0007ffe0ff */
[----:B------:R1:W-:Y:S01]  /*71d0*/  STS.128 [R0+0x300], R8 ;  /* 0x0003000800007388 */ /* 0x0003e20000000c00 */
[----:B------:R-:W-:Y:S01]  /*71e0*/  @!PT LDS RZ, [RZ] ;  /* 0x00000000fffff984 */ /* 0x000fe20000000800 */
[----:B------:R-:W-:Y:S01]  /*71f0*/  @!PT LDS RZ, [RZ] ;  /* 0x00000000fffff984 */ /* 0x000fe20000000800 */
[----:B------:R-:W-:Y:S01]  /*7200*/  @!PT LDS RZ, [RZ] ;  /* 0x00000000fffff984 */ /* 0x000fe20000000800 */
[----:B------:R-:W-:Y:S01]  /*7210*/  @!PT LDS RZ, [RZ] ;  /* 0x00000000fffff984 */ /* 0x000fe20000000800 */
[----:B------:R2:W-:Y:S07]  /*7220*/  MEMBAR.ALL.CTA ;  /* 0x0000000000007992 */ /* 0x0005ee0000008000 */
[----:B--2---:R-:W2:Y:S02]  /*7230*/  FENCE.VIEW.ASYNC.S ;  /* 0x00000000000073c6 */ /* 0x004ea40000000000 */
[----:B--2---:R-:W-:Y:S06]  /*7240*/  BAR.SYNC.DEFER_BLOCKING 0x1, 0x80 ;  /* 0x0042000000007b1d */ /* 0x004fec0000010000 */
[----:B------:R-:W-:Y:S05]  /*7250*/  @P0 BRA `(.L_x_129) ;  /* 0x0000000000340947 */ /* 0x000fea0003800000 */
[----:B------:R-:W-:Y:S01]  /*7260*/  R2UR UR10, R82 ;  /* 0x00000000520a72ca */ /* 0x000fe200000e0000 */
[----:B------:R-:W-:Y:S01]  /*7270*/  UIADD3 UR8, UP0, UPT, UR56, 0x680, URZ ;  /* 0x0000068038087890 */ /* 0x000fe2000ff1e0ff */
[----:B------:R-:W-:Y:S01]  /*7280*/  UMOV UR43, UR36 ;  /* 0x00000024002b7c82 */ /* 0x000fe20008000000 */
[----:B------:R-:W-:Y:S02]  /*7290*/  UIADD3 UR5, UPT, UPT, UR41, 0x20, URZ ;  /* 0x0000002029057890 */ /* 0x000fe4000fffe0ff */
[----:B------:R-:W-:Y:S01]  /*72a0*/  UIADD3.X UR9, UPT, UPT, URZ, UR57, URZ, UP0, !UPT ;  /* 0x00000039ff097290 */ /* 0x000fe200087fe4ff */
[----:B------:R-:W-:Y:S01]  /*72b0*/  UMOV UR6, UR42 ;  /* 0x0000002a00067c82 */ /* 0x000fe20008000000 */
[----:B------:R-:W-:Y:S06]  /*72c0*/  UMOV UR7, UR36 ;  /* 0x0000002400077c82 */ /* 0x000fec0008000000 */
[----:B------:R-:W-:Y:S04]  /*72d0*/  UIADD3 UR10, UPT, UPT, UR48, UR10, URZ ;  /* 0x0000000a300a7290 */ /* 0x000fe8000fffe0ff */
[----:B------:R-:W-:Y:S02]  /*72e0*/  UIADD3 UR40, UPT, UPT, UR10, 0x300, URZ ;  /* 0x000003000a287890 */ /* 0x000fe4000fffe0ff */
[----:B------:R-:W-:Y:S07]  /*72f0*/  UIADD3 UR4, UPT, UPT, UR10, 0xb00, URZ ;  /* 0x00000b000a047890 */ /* 0x000fee000fffe0ff */
[----:B------:R2:W-:Y:S02]  /*7300*/  UTMASTG.3D [UR40], [UR8] ;  /* 0x00000028080073b5 */ /* 0x0005e40008010000 */
[----:B------:R2:W-:Y:S02]  /*7310*/  UTMASTG.3D [UR4], [UR8] ;  /* 0x00000004080073b5 */ /* 0x0005e40008010000 */
[----:B--2---:R0:W-:Y:S02]  /*7320*/  UTMACMDFLUSH ;  /* 0x00000000000079b7 */ /* 0x0041e40000000000 */
.L_x_129:
[----:B------:R-:W-:Y:S05]  /*7330*/  BSYNC.RECONVERGENT B0 ;  /* 0x0000000000007941 */ /* 0x000fea0003800200 */
.L_x_128:
[----:B------:R-:W-:Y:S01]  /*7340*/  UIADD3 UR40, UPT, UPT, UR55, 0x1, URZ ;  /* 0x0000000137287890 */ /* 0x000fe2000fffe0ff */
[----:B------:R-:W-:Y:S03]  /*7350*/  BSSY.RECONVERGENT B0, `(.L_x_130) ;  /* 0x0000005000007945 */ /* 0x000fe60003800200 */
[----:B------:R-:W-:Y:S04]  /*7360*/  UISETP.NE.AND UP0, UPT, UR40, 0x3, UPT ;  /* 0x000000032800788c */ /* 0x000fe8000bf05270 */
[----:B------:R-:W-:Y:S01]  /*7370*/  USEL UR43, UR40, URZ, UP0 ;  /* 0x000000ff282b7287 */ /* 0x000fe20008000000 */
[----:B------:R-:W-:Y:S11]  /*7380*/  @P0 BRA `(.L_x_131) ;  /* 0x0000000000040947 */ /* 0x000ff60003800000 */
[----:B------:R-:W-:Y:S04]  /*7390*/  DEPBAR.LE SB0, 0x1 ;  /* 0x000080400000791a */ /* 0x000fe80000000000 */
.L_x_131:
[----:B------:R-:W-:Y:S05]  /*73a0*/  BSYNC.RECONVERGENT B0 ;  /* 0x0000000000007941 */ /* 0x000fea0003800200 */
.L_x_130:
[----:B------:R-:W-:Y:S01]  /*73b0*/  BAR.SYNC.DEFER_BLOCKING 0x1, 0x80 ;  /* 0x0042000000007b1d */ /* 0x000fe20000010000 */
[----:B------:R-:W-:Y:S01]  /*73c0*/  ISETP.NE.AND P1, PT, R78, RZ, PT ;  /* 0x000000ff4e00720c */ /* 0x000fe20003f25270 */
[----:B------:R-:W-:Y:S01]  /*73d0*/  UISETP.NE.AND UP0, UPT, UR52, URZ, UPT ;  /* 0x000000ff3400728c */ /* 0x000fe2000bf05270 */
[----:B------:R-:W-:Y:S11]  /*73e0*/  LEA R3, R83, UR48, 0x3 ;  /* 0x0000003053037c11 */ /* 0x000ff6000f8e18ff */
[----:B------:R-:W-:Y:S01]  /*73f0*/  @!P1 SHF.L.U32 R4, R86, 0x1f, RZ ;  /* 0x0000001f56049819 */ /* 0x000fe200000006ff */
[----:B------:R-:W-:Y:S06]  /*7400*/  BRA.U !UP0, `(.L_x_132) ;  /* 0x0000000108247547 */ /* 0x000fec000b800000 */
[----:B------:R-:W-:Y:S01]  /*7410*/  IMAD.U32 R5, RZ, RZ, UR51 ;  /* 0x00000033ff057e24 */ /* 0x000fe2000f8e00ff */
[----:B-1----:R-:W-:Y:S01]  /*7420*/  MOV R0, UR37 ;  /* 0x0000002500007c02 */ /* 0x002fe20008000f00 */
[----:B------:R-:W-:Y:S03]  /*7430*/  UIADD3 UR51, UPT, UPT, UR51, 0x1, URZ ;  /* 0x0000000133337890 */ /* 0x000fe6000fffe0ff */
[----:B------:R-:W-:Y:S01]  /*7440*/  @!P1 LEA R5, R5, UR48, 0x3 ;  /* 0x0000003005059c11 */ /* 0x000fe2000f8e18ff */
[----:B------:R-:W-:Y:S04]  /*7450*/  UISETP.NE.AND UP0, UPT, UR51, 0x3, UPT ;  /* 0x000000033300788c */ /* 0x000fe8000bf05270 */
[----:B------:R-:W-:Y:S01]  /*7460*/  @!P1 VIADD R5, R5, 0x128 ;  /* 0x0000012805059836 */ /* 0x000fe20000000000 */
[----:B------:R-:W-:Y:S04]  /*7470*/  USEL UR51, UR51, URZ, UP0 ;  /* 0x000000ff33337287 */ /* 0x000fe80008000000 */
[----:B------:R-:W-:Y:S04]  /*7480*/  @!P1 PRMT R0, R0, 0x654, R5 ;  /* 0x0000065400009816 */ /* 0x000fe80000000005 */
[----:B------:R2:W-:Y:S04]  /*7490*/  @!P1 SYNCS.ARRIVE.TRANS64.RED.A1T0 RZ, [R0+URZ], RZ ;  /* 0x000000ff00ff99a7 */ /* 0x0005e800081004ff */
.L_x_132:
[----:B------:R-:W3:Y:S01]  /*74a0*/  @!P1 SYNCS.PHASECHK.TRANS64.TRYWAIT P0, [R3+URZ+0x110], R4 ;  /* 0x00011004030095a7 */ /* 0x000ee200080011ff */
[----:B------:R-:W-:Y:S01]  /*74b0*/  BSSY B1, `(.L_x_133) ;  /* 0x0000012000017945 */ /* 0x000fe20003800000 */
[----:B---3--:R-:W-:Y:S03]  /*74c0*/  @!P1 SEL R85, RZ, 0x1, !P0 ;  /* 0x00000001ff559807 */ /* 0x008fe60004000000 */
[----:B------:R-:W-:Y:S05]  /*74d0*/  @P1 BRA `(.L_x_134) ;  /* 0x00000000003c1947 */ /* 0x000fea0003800000 */
[----:B------:R-:W-:Y:S01]  /*74e0*/  ISETP.NE.AND P1, PT, R87, RZ, PT ;  /* 0x000000ff5700720c */ /* 0x000fe20003f25270 */
[----:B------:R-:W-:Y:S01]  /*74f0*/  BSSY B0, `(.L_x_135) ;  /* 0x0000009000007945 */ /* 0x000fe20003800000 */
[----:B------:R-:W-:Y:S11]  /*7500*/  ISETP.NE.AND P0, PT, R85, RZ, PT ;  /* 0x000000ff5500720c */ /* 0x000ff60003f05270 */
[----:B------:R-:W-:Y:S05]  /*7510*/  @P1 IMAD R83, R83, 0x1000, R84 ;  /* 0x0000100053531824 */ /* 0x000fea00078e0254 */
[----:B-12---:R-:W-:Y:S05]  /*7520*/  @P1 IADD3 R0, PT, PT, R83, UR48, RZ ;  /* 0x0000003053001c10 */ /* 0x006fea000fffe0ff */
[----:B------:R-:W-:Y:S01]  /*7530*/  @P1 IMAD.IADD R0, R80, 0x1, R0 ;  /* 0x0000000150001824 */ /* 0x000fe200078e0200 */
[----:B------:R-:W-:Y:S06]  /*7540*/  @P0 BRA `(.L_x_136) ;  /* 0x00000000000c0947 */ /* 0x000fec0003800000 */
[----:B------:R-:W-:Y:S04]  /*7550*/  SHF.L.U32 R86, R86, 0x1f, RZ ;  /* 0x0000001f56567819 */ /* 0x000fe800000006ff */
[----:B------:R-:W1:Y:S02]  /*7560*/  SYNCS.PHASECHK.TRANS64.TRYWAIT P0, [R3+URZ+0x110], R86 ;  /* 0x00011056030075a7 */ /* 0x000e6400080011ff */
[----:B-1----:R-:W-:Y:S05]  /*7570*/  @!P0 BRA `(.L_x_137) ;  /* 0x0000001800d88947 */ /* 0x002fea0003800000 */
.L_x_136:
[----:B------:R-:W-:Y:S05]  /*7580*/  BSYNC B0 ;  /* 0x0000000000007941 */ /* 0x000fea0003800000 */
.L_x_135:
[----:B------:R-:W-:Y:S11]  /*7590*/  ISETP.NE.AND P0, PT, R87, RZ, PT ;  /* 0x000000ff5700720c */ /* 0x000ff60003f05270 */
[----:B------:R-:W-:Y:S02]  /*75a0*/  @!UPT UIADD3 URZ, UPT, UPT, URZ, URZ, URZ ;  /* 0x000000fffffff290 */ /* 0x000fe4000fffe0ff */
[----:B------:R3:W4:Y:S04]  /*75b0*/  @P0 LDS.128 R40, [R83+UR48+0x300] ;  /* 0x0003003053280984 */ /* 0x0007280008000c00 */
[----:B------:R3:W2:Y:S02]  /*75c0*/  @P0 LDS.128 R44, [R0+0x300] ;  /* 0x00030000002c0984 */ /* 0x0006a40000000c00 */
.L_x_134:
[----:B------:R-:W-:Y:S05]  /*75d0*/  BSYNC B1 ;  /* 0x0000000000017941 */ /* 0x000fea0003800000 */
.L_x_133:
[----:B-123--:R-:W-:Y:S05]  /*75e0*/  VIADD R0, R35, 0x10 ;  /* 0x0000001023007836 */ /* 0x00efea0000000000 */
[----:B------:R-:W-:Y:S04]  /*75f0*/  SHF.R.U32.HI R0, RZ, 0x15, R0 ;  /* 0x00000015ff007819 */ /* 0x000fe80000011600 */
[----:B------:R-:W-:Y:S11]  /*7600*/  LOP3.LUT P0, RZ, R0, 0x3, R68, 0x48, !PT ;  /* 0x0000000300ff7812 */ /* 0x000ff60007804844 */
[----:B------:R-:W-:Y:S02]  /*7610*/  @!UPT UIADD3 URZ, UPT, UPT, URZ, URZ, URZ ;  /* 0x000000fffffff290 */ /* 0x000fe4000fffe0ff */
[----:B------:R-:W-:Y:S05]  /*7620*/  @!P0 BRA `(.L_x_138) ;  /* 0x0000000000408947 */ /* 0x000fea0003800000 */
[----:B------:R-:W1:Y:S01]  /*7630*/  LDCU.64 UR8, c[0x4][0x70] ;  /* 0x01000e00ff0877ac */ /* 0x000e620008000a00 */
[----:B------:R-:W-:Y:S01]  /*7640*/  MOV R15, 0x0 ;  /* 0x00000000000f7802 */ /* 0x000fe20000000f00 */
[----:B------:R-:W-:Y:S02]  /*7650*/  HFMA2 R12, -RZ, RZ, 0, 5.9604644775390625e-08 ;  /* 0x00000001ff0c7431 */ /* 0x000fe400000001ff */
[----:B------:R-:W-:Y:S02]  /*7660*/  IMAD.MOV.U32 R8, RZ, RZ, 0x192 ;  /* 0x00000192ff087424 */ /* 0x000fe400078e00ff */
[----:B------:R-:W-:Y:S01]  /*7670*/  IMAD.MOV.U32 R13, RZ, RZ, RZ ;  /* 0x000000ffff0d7224 */ /* 0x000fe200078e00ff */
[----:B------:R-:W2:Y:S01]  /*7680*/  LDCU.64 UR6, c[0x4][0x78] ;  /* 0x01000f00ff0677ac */ /* 0x000ea20008000a00 */
[----:B------:R-:W3:Y:S01]  /*7690*/  LDC.64 R14, c[0x4][R15] ;  /* 0x010000000f0e7b82 */ /* 0x000ee20000000a00 */
[----:B------:R-:W5:Y:S01]  /*76a0*/  LDCU.64 UR4, c[0x4][0x10] ;  /* 0x01000200ff0477ac */ /* 0x000f620008000a00 */
[----:B-1----:R-:W-:Y:S01]  /*76b0*/  MOV R5, UR9 ;  /* 0x0000000900057c02 */ /* 0x002fe20008000f00 */
[----:B------:R-:W-:Y:S01]  /*76c0*/  IMAD.U32 R4, RZ, RZ, UR8 ;  /* 0x00000008ff047e24 */ /* 0x000fe2000f8e00ff */
[----:B--2---:R-:W-:Y:S01]  /*76d0*/  MOV R7, UR7 ;  /* 0x0000000700077c02 */ /* 0x004fe20008000f00 */
[----:B------:R-:W-:Y:S01]  /*76e0*/  IMAD.U32 R6, RZ, RZ, UR6 ;  /* 0x00000006ff067e24 */ /* 0x000fe2000f8e00ff */
[----:B-----5:R-:W-:Y:S01]  /*76f0*/  MOV R11, UR5 ;  /* 0x00000005000b7c02 */ /* 0x020fe20008000f00 */
[----:B------:R-:W-:Y:S02]  /*7700*/  IMAD.U32 R10, RZ, RZ, UR4 ;  /* 0x00000004ff0a7e24 */ /* 0x000fe4000f8e00ff */
[----:B------:R-:W-:Y:S07]  /*7710*/  LEPC R20, `(.L_x_138) ;  /* 0x000000001014794e */ /* 0x000fee0000000000 */
[----:B---34-:R-:W-:Y:S05]  /*7720*/  CALL.ABS.NOINC R14 ;  /* 0x000000000e007343 */ /* 0x018fea0003c00000 */
.L_x_138:
[----:B------:R-:W-:Y:S01]  /*7730*/  ISETP.NE.AND P0, PT, R74, RZ, PT ;  /* 0x000000ff4a00720c */ /* 0x000fe20003f05270 */
[----:B------:R-:W-:Y:S05]  /*7740*/  WARPSYNC.ALL ;  /* 0x0000000000007948 */ /* 0x000fea0003800000 */
[----:B------:R-:W-:Y:S01]  /*7750*/  R2UR UR4, R35 ;  /* 0x00000000230472ca */ /* 0x000fe200000e0000 */
[--C-:B----4-:R-:W-:Y:S01]  /*7760*/  HADD2.F32 R20, -RZ, R40.reuse.H0_H0 ;  /* 0x20000028ff147230 */ /* 0x110fe20000004100 */
[----:B------:R-:W-:Y:S01]  /*7770*/  IADD3 R79, PT, PT, R79, 0x190, RZ ;  /* 0x000001904f4f7810 */ /* 0x000fe20007ffe0ff */
[----:B------:R-:W-:Y:S01]  /*7780*/  HADD2.F32 R21, -RZ, R40.H1_H1 ;  /* 0x30000028ff157230 */ /* 0x000fe20000004100 */
[----:B------:R-:W-:Y:S01]  /*7790*/  BSSY.RECONVERGENT B0, `(.L_x_139) ;  /* 0x0000057000007945 */ /* 0x000fe20003800200 */
[--C-:B------:R-:W-:Y:S01]  /*77a0*/  HADD2.F32 R35, -RZ, R41.reuse.H0_H0 ;  /* 0x20000029ff237230 */ /* 0x100fe20000004100 */
[----:B------:R-:W-:Y:S01]  /*77b0*/  LOP3.LUT R79, R79, 0xfefffff8, RZ, 0xc0, !PT ;  /* 0xfefffff84f4f7812 */ /* 0x000fe200078ec0ff */
[----:B------:R-:W-:Y:S02]  /*77c0*/  HADD2.F32 R36, -RZ, R41.H1_H1 ;  /* 0x30000029ff247230 */ /* 0x000fe40000004100 */
[--C-:B------:R-:W-:Y:S02]  /*77d0*/  HADD2.F32 R37, -RZ, R42.reuse.H0_H0 ;  /* 0x2000002aff257230 */ /* 0x100fe40000004100 */
[----:B------:R-:W-:Y:S02]  /*77e0*/  HADD2.F32 R38, -RZ, R42.H1_H1 ;  /* 0x3000002aff267230 */ /* 0x000fe40000004100 */
[----:B------:R-:W1:Y:S01]  /*77f0*/  LDTM.x16 R4, tmem[UR4+0x10] ;  /* 0x00001004000479ee */ /* 0x000e620008240000 */
[----:B------:R-:W-:Y:S01]  /*7800*/  NOP ;  /* 0x0000000000007918 */ /* 0x000fe20000000000 */
[----:B-1----:R1:W-:Y:S01]  /*7810*/  SYNCS.ARRIVE.TRANS64.RED.A1T0 RZ, [R79+URZ], RZ ;  /* 0x000000ff4fff79a7 */ /* 0x0023e200081004ff */
[----:B------:R-:W-:Y:S02]  /*7820*/  HADD2.F32 R41, -RZ, R46.H1_H1 ;  /* 0x3000002eff297230 */ /* 0x000fe40000004100 */
[----:B------:R-:W-:Y:S02]  /*7830*/  HADD2.F32 R42, -RZ, R47.H0_H0 ;  /* 0x2000002fff2a7230 */ /* 0x000fe40000004100 */
[--C-:B------:R-:W-:Y:S02]  /*7840*/  HADD2.F32 R39, -RZ, R43.reuse.H0_H0 ;  /* 0x2000002bff277230 */ /* 0x100fe40000004100 */
[----:B------:R-:W-:Y:S02]  /*7850*/  HADD2.F32 R40, -RZ, R43.H1_H1 ;  /* 0x3000002bff287230 */ /* 0x000fe40000004100 */
[----:B------:R-:W-:Y:S02]  /*7860*/  HADD2.F32 R43, -RZ, R47.H1_H1 ;  /* 0x3000002fff2b7230 */ /* 0x000fe40000004100 */
        /* <DEDUP_REMOVED lines=19> */
[C---:B------:R-:W-:Y:S01]  /*79a0*/  FFMA R6, R34.reuse, R35, R6 ;  /* 0x0000002322067223 */ /* 0x040fe20000000006 */
[----:B------:R-:W-:Y:S02]  /*79b0*/  HADD2.F32 R17, -RZ, R44.H1_H1 ;  /* 0x3000002cff117230 */ /* 0x000fe40000004100 */
[C---:B------:R-:W-:Y:S01]  /*79c0*/  FFMA R7, R34.reuse, R36, R7 ;  /* 0x0000002422077223 */ /* 0x040fe20000000007 */
[----:B------:R-:W-:Y:S01]  /*79d0*/  F2FP.RELU.F16.F32.PACK_AB R44, R3, R0 ;  /* 0x00000000032c723e */ /* 0x000fe200000008ff */
[C---:B------:R-:W-:Y:S01]  /*79e0*/  FFMA R4, R34.reuse, R37, R4 ;  /* 0x0000002522047223 */ /* 0x040fe20000000004 */
[----:B------:R-:W-:Y:S01]  /*79f0*/  MOV R0, UR43 ;  /* 0x0000002b00007c02 */ /* 0x000fe20008000f00 */
[--C-:B------:R-:W-:Y:S02]  /*7a00*/  HADD2.F32 R19, -RZ, R45.reuse.H0_H0 ;  /* 0x2000002dff137230 */ /* 0x100fe40000004100 */
[C---:B------:R-:W-:Y:S01]  /*7a10*/  FFMA R5, R34.reuse, R38, R5 ;  /* 0x0000002622057223 */ /* 0x040fe20000000005 */
[----:B------:R-:W-:Y:S02]  /*7a20*/  HADD2.F32 R20, -RZ, R45.H1_H1 ;  /* 0x3000002dff147230 */ /* 0x000fe40000004100 */
[C---:B------:R-:W-:Y:S01]  /*7a30*/  FFMA R10, R34.reuse, R39, R10 ;  /* 0x00000027220a7223 */ /* 0x040fe2000000000a */
[----:B------:R-:W-:Y:S02]  /*7a40*/  HADD2.F32 R21, -RZ, R46.H0_H0 ;  /* 0x2000002eff157230 */ /* 0x000fe40000004100 */
[C---:B------:R-:W-:Y:S01]  /*7a50*/  FFMA R11, R34.reuse, R40, R11 ;  /* 0x00000028220b7223 */ /* 0x040fe2000000000b */
[----:B------:R-:W-:Y:S01]  /*7a60*/  FFMA R8, R34, R16, R8 ;  /* 0x0000001022087223 */ /* 0x000fe20000000008 */
[----:B------:R-:W-:Y:S01]  /*7a70*/  LEA R0, R0, R66, 0xb ;  /* 0x0000004200007211 */ /* 0x000fe200078e58ff */
[C---:B------:R-:W-:Y:S01]  /*7a80*/  FFMA R9, R34.reuse, R17, R9 ;  /* 0x0000001122097223 */ /* 0x040fe20000000009 */
[C---:B------:R-:W-:Y:S01]  /*7a90*/  FFMA R14, R34.reuse, R19, R14 ;  /* 0x00000013220e7223 */ /* 0x040fe2000000000e */
[C---:B------:R-:W-:Y:S01]  /*7aa0*/  FFMA R15, R34.reuse, R20, R15 ;  /* 0x00000014220f7223 */ /* 0x040fe2000000000f */
[----:B------:R-:W-:Y:S01]  /*7ab0*/  F2FP.RELU.F16.F32.PACK_AB R45, R7, R6 ;  /* 0x00000006072d723e */ /* 0x000fe200000008ff */
[C---:B------:R-:W-:Y:S01]  /*7ac0*/  FFMA R12, R34.reuse, R21, R12 ;  /* 0x00000015220c7223 */ /* 0x040fe2000000000c */
[----:B------:R-:W-:Y:S01]  /*7ad0*/  F2FP.RELU.F16.F32.PACK_AB R46, R5, R4 ;  /* 0x00000004052e723e */ /* 0x000fe200000008ff */
[C---:B------:R-:W-:Y:S01]  /*7ae0*/  FFMA R13, R34.reuse, R41, R13 ;  /* 0x00000029220d7223 */ /* 0x040fe2000000000d */
[----:B------:R-:W-:Y:S01]  /*7af0*/  F2FP.RELU.F16.F32.PACK_AB R47, R11, R10 ;  /* 0x0000000a0b2f723e */ /* 0x000fe200000008ff */
[----:B------:R-:W-:Y:S01]  /*7b00*/  FFMA R18, R34, R42, R18 ;  /* 0x0000002a22127223 */ /* 0x000fe20000000012 */
[----:B------:R-:W-:Y:S01]  /*7b10*/  LEA R0, R0, UR48, 0x1 ;  /* 0x0000003000007c11 */ /* 0x000fe2000f8e08ff */
[----:B------:R-:W-:Y:S01]  /*7b20*/  FFMA R2, R34, R43, R2 ;  /* 0x0000002b22027223 */ /* 0x000fe20000000002 */
[----:B------:R-:W-:Y:S02]  /*7b30*/  F2FP.RELU.F16.F32.PACK_AB R8, R9, R8 ;  /* 0x000000080908723e */ /* 0x000fe400000008ff */
[----:B------:R-:W-:Y:S01]  /*7b40*/  F2FP.RELU.F16.F32.PACK_AB R9, R15, R14 ;  /* 0x0000000e0f09723e */ /* 0x000fe200000008ff */
[----:B------:R1:W-:Y:S01]  /*7b50*/  STS.128 [R0+0x300], R44 ;  /* 0x0003002c00007388 */ /* 0x0003e20000000c00 */
        /* <DEDUP_REMOVED lines=12> */
[----:B------:R-:W-:Y:S02]  /*7c20*/  UIADD3 UR12, UP0, UPT, UR56, 0x680, URZ ;  /* 0x00000680380c7890 */ /* 0x000fe4000ff1e0ff */
[----:B------:R-:W-:Y:S02]  /*7c30*/  ULEA UR4, UR43, UR48, 0xc ;  /* 0x000000302b047291 */ /* 0x000fe4000f8e60ff */
[----:B------:R-:W-:Y:S02]  /*7c40*/  UIADD3 UR9, UPT, UPT, UR41, 0x10, URZ ;  /* 0x0000001029097890 */ /* 0x000fe4000fffe0ff */
[----:B------:R-:W-:Y:S02]  /*7c50*/  UIADD3 UR8, UPT, UPT, UR4, 0x300, URZ ;  /* 0x0000030004087890 */ /* 0x000fe4000fffe0ff */
[----:B------:R-:W-:Y:S01]  /*7c60*/  UIADD3.X UR13, UPT, UPT, URZ, UR57, URZ, UP0, !UPT ;  /* 0x00000039ff0d7290 */ /* 0x000fe200087fe4ff */
[----:B------:R-:W-:Y:S01]  /*7c70*/  UMOV UR10, UR42 ;  /* 0x0000002a000a7c82 */ /* 0x000fe20008000000 */
[----:B------:R-:W-:Y:S01]  /*7c80*/  UMOV UR11, UR36 ;  /* 0x00000024000b7c82 */ /* 0x000fe20008000000 */
[----:B------:R-:W-:Y:S02]  /*7c90*/  UIADD3 UR5, UPT, UPT, UR41, 0x30, URZ ;  /* 0x0000003029057890 */ /* 0x000fe4000fffe0ff */
[----:B------:R-:W-:Y:S01]  /*7ca0*/  UIADD3 UR4, UPT, UPT, UR4, 0xb00, URZ ;  /* 0x00000b0004047890 */ /* 0x000fe2000fffe0ff */
[----:B------:R-:W-:Y:S03]  /*7cb0*/  UMOV UR6, UR42 ;  /* 0x0000002a00067c82 */ /* 0x000fe60008000000 */
[----:B------:R2:W-:Y:S01]  /*7cc0*/  UTMASTG.3D [UR8], [UR12] ;  /* 0x000000080c0073b5 */ /* 0x0005e20008010000 */
[----:B------:R-:W-:Y:S04]  /*7cd0*/  UMOV UR7, UR36 ;  /* 0x0000002400077c82 */ /* 0x000fe80008000000 */
[----:B------:R2:W-:Y:S02]  /*7ce0*/  UTMASTG.3D [UR4], [UR12] ;  /* 0x000000040c0073b5 */ /* 0x0005e40008010000 */
[----:B--2---:R0:W-:Y:S02]  /*7cf0*/  UTMACMDFLUSH ;  /* 0x00000000000079b7 */ /* 0x0041e40000000000 */
.L_x_140:
[----:B------:R-:W-:Y:S05]  /*7d00*/  BSYNC.RECONVERGENT B0 ;  /* 0x0000000000007941 */ /* 0x000fea0003800200 */
.L_x_139:
[----:B------:R-:W-:Y:S01]  /*7d10*/  UIADD3 UR43, UPT, UPT, UR43, 0x1, URZ ;  /* 0x000000012b2b7890 */ /* 0x000fe2000fffe0ff */
[----:B------:R-:W-:Y:S03]  /*7d20*/  BSSY.RECONVERGENT B0, `(.L_x_141) ;  /* 0x0000008000007945 */ /* 0x000fe60003800200 */
[----:B------:R-:W-:Y:S04]  /*7d30*/  UISETP.NE.AND UP0, UPT, UR43, 0x3, UPT ;  /* 0x000000032b00788c */ /* 0x000fe8000bf05270 */
[----:B------:R-:W-:Y:S02]  /*7d40*/  UISETP.EQ.XOR UP1, UPT, UR40, 0x3, !UP0 ;  /* 0x000000032800788c */ /* 0x000fe4000c722a70 */
[----:B------:R-:W-:Y:S02]  /*7d50*/  USEL UR55, UR43, URZ, UP0 ;  /* 0x000000ff2b377287 */ /* 0x000fe40008000000 */
[----:B------:R-:W-:Y:S04]  /*7d60*/  USEL UR4, URZ, 0x1, !UP1 ;  /* 0x00000001ff047887 */ /* 0x000fe8000c800000 */
[----:B------:R-:W-:Y:S01]  /*7d70*/  ULOP3.LUT UR53, UR53, UR4, URZ, 0x3c, !UPT ;  /* 0x0000000435357292 */ /* 0x000fe2000f8e3cff */
[----:B------:R-:W-:Y:S11]  /*7d80*/  @P0 BRA `(.L_x_142) ;  /* 0x0000000000040947 */ /* 0x000ff60003800000 */
[----:B------:R-:W-:Y:S04]  /*7d90*/  DEPBAR.LE SB0, 0x1 ;  /* 0x000080400000791a */ /* 0x000fe80000000000 */
.L_x_142:
[----:B------:R-:W-:Y:S05]  /*7da0*/  BSYNC.RECONVERGENT B0 ;  /* 0x0000000000007941 */ /* 0x000fea0003800200 */
.L_x_141:
[----:B------:R-:W-:Y:S01]  /*7db0*/  BAR.SYNC.DEFER_BLOCKING 0x1, 0x80 ;  /* 0x0042000000007b1d */ /* 0x000fe20000010000 */
[----:B------:R-:W-:Y:S01]  /*7dc0*/  UISETP.NE.AND UP0, UPT, UR52, -0x2, UPT ;  /* 0xfffffffe3400788c */ /* 0x000fe2000bf05270 */
[----:B------:R-:W-:Y:S08]  /*7dd0*/  IADD3 R48, PT, PT, R48, 0x1, RZ ;  /* 0x0000000130307810 */ /* 0x000ff00007ffe0ff */
[----:B------:R-:W-:Y:S05]  /*7de0*/  BRA.U !UP0, `(.L_x_143) ;  /* 0x0000000108287547 */ /* 0x000fea000b800000 */
[----:B------:R-:W-:Y:S01]  /*7df0*/  ISETP.NE.AND P0, PT, R78, RZ, PT ;  /* 0x000000ff4e00720c */ /* 0x000fe20003f05270 */
[----:B------:R-:W-:Y:S01]  /*7e00*/  IMAD.U32 R2, RZ, RZ, UR51 ;  /* 0x00000033ff027e24 */ /* 0x000fe2000f8e00ff */
[----:B------:R-:W-:Y:S01]  /*7e10*/  UIADD3 UR51, UPT, UPT, UR51, 0x1, URZ ;  /* 0x0000000133337890 */ /* 0x000fe2000fffe0ff */
[----:B-1----:R-:W-:Y:S03]  /*7e20*/  IMAD.U32 R0, RZ, RZ, UR37 ;  /* 0x00000025ff007e24 */ /* 0x002fe6000f8e00ff */
[----:B------:R-:W-:Y:S04]  /*7e30*/  UISETP.NE.AND UP0, UPT, UR51, 0x3, UPT ;  /* 0x000000033300788c */ /* 0x000fe8000bf05270 */
[----:B------:R-:W-:Y:S03]  /*7e40*/  USEL UR51, UR51, URZ, UP0 ;  /* 0x000000ff33337287 */ /* 0x000fe60008000000 */
[----:B------:R-:W-:Y:S05]  /*7e50*/  @!P0 LEA R2, R2, UR48, 0x3 ;  /* 0x0000003002028c11 */ /* 0x000fea000f8e18ff */
[----:B------:R-:W-:Y:S05]  /*7e60*/  @!P0 VIADD R2, R2, 0x128 ;  /* 0x0000012802028836 */ /* 0x000fea0000000000 */
[----:B------:R-:W-:Y:S04]  /*7e70*/  @!P0 PRMT R0, R0, 0x654, R2 ;  /* 0x0000065400008816 */ /* 0x000fe80000000002 */
[----:B------:R2:W-:Y:S03]  /*7e80*/  @!P0 SYNCS.ARRIVE.TRANS64.RED.A1T0 RZ, [R0+URZ], RZ ;  /* 0x000000ff00ff89a7 */ /* 0x0005e600081004ff */
.L_x_143:
[----:B------:R-:W-:Y:S01]  /*7e90*/  ISETP.NE.AND P2, PT, R75, RZ, PT ;  /* 0x000000ff4b00720c */ /* 0x000fe20003f45270 */
[----:B------:R-:W-:Y:S01]  /*7ea0*/  UIADD3 UR52, UPT, UPT, UR52, 0x2, URZ ;  /* 0x0000000234347890 */ /* 0x000fe2000fffe0ff */
[----:B------:R-:W-:Y:S01]  /*7eb0*/  ISETP.NE.AND P0, PT, R76, 0x2, PT ;  /* 0x000000024c00780c */ /* 0x000fe20003f05270 */
[----:B------:R-:W-:Y:S01]  /*7ec0*/  IMAD.IADD R15, R31, 0x1, R60 ;  /* 0x000000011f0f7824 */ /* 0x000fe200078e023c */
[----:B------:R-:W-:Y:S01]  /*7ed0*/  ISETP.NE.AND P1, PT, R48, 0x4, PT ;  /* 0x000000043000780c */ /* 0x000fe20003f25270 */
[----:B------:R-:W-:Y:S01]  /*7ee0*/  IMAD.IADD R14, R32, 0x1, R61 ;  /* 0x00000001200e7824 */ /* 0x000fe200078e023d */
[----:B------:R-:W-:Y:S02]  /*7ef0*/  SEL R2, RZ, 0x1, P0 ;  /* 0x00000001ff027807 */ /* 0x000fe40000000000 */
[----:B-12---:R-:W-:Y:S02]  /*7f00*/  SEL R0, RZ, 0x1, P1 ;  /* 0x00000001ff007807 */ /* 0x006fe40000800000 */
[----:B------:R-:W-:Y:S02]  /*7f10*/  LOP3.LUT R70, R70, R2, RZ, 0x3c, !PT ;  /* 0x0000000246467212 */ /* 0x000fe400078e3cff */
[----:B------:R-:W-:Y:S02]  /*7f20*/  LOP3.LUT R71, R71, R0, RZ, 0x3c, !PT ;  /* 0x0000000047477212 */ /* 0x000fe400078e3cff */
[----:B------:R-:W-:Y:S02]  /*7f30*/  @P2 R2UR UR36, R69 ;  /* 0x00000000452422ca */ /* 0x000fe400000e0000 */
[----:B------:R-:W-:Y:S02]  /*7f40*/  SEL R76, R76, RZ, P0 ;  /* 0x000000ff4c4c7207 */ /* 0x000fe40000000000 */
[----:B------:R-:W-:Y:S01]  /*7f50*/  SEL R48, R48, RZ, P1 ;  /* 0x000000ff30307207 */ /* 0x000fe20000800000 */
[----:B------:R-:W-:Y:S10]  /*7f60*/  @P2 BRA `(.L_x_144) ;  /* 0xffffffdc00582947 */ /* 0x000ff4000383ffff */
[----:B------:R-:W1:Y:S01]  /*7f70*/  LDCU.64 UR6, c[0x0][0x888] ;  /* 0x00011100ff0677ac */ /* 0x000e620008000a00 */
[----:B------:R-:W2:Y:S01]  /*7f80*/  LDCU.64 UR4, c[0x0][0x890] ;  /* 0x00011200ff0477ac */ /* 0x000ea20008000a00 */
[----:B-1----:R-:W-:Y:S02]  /*7f90*/  ISETP.NE.U32.AND P2, PT, RZ, UR6, PT ;  /* 0x00000006ff007c0c */ /* 0x002fe4000bf45070 */
[----:B--2---:R-:W-:Y:S02]  /*7fa0*/  ISETP.NE.U32.AND P1, PT, RZ, UR4, PT ;  /* 0x00000004ff007c0c */ /* 0x004fe4000bf25070 */
[----:B------:R-:W-:Y:S02]  /*7fb0*/  ISETP.NE.AND.EX P2, PT, RZ, UR7, PT, P2 ;  /* 0x00000007ff007c0c */ /* 0x000fe4000bf45320 */
[----:B------:R-:W-:-:S13]  /*7fc0*/  ISETP.NE.AND.EX P0, PT, RZ, UR5, PT, P1 ;  /* 0x00000005ff007c0c */ /* 0x000fda000bf05310 */
[----:B------:R-:W-:Y:S05]  /*7fd0*/  @P2 BRA P0, `(.L_x_145) ;  /* 0x00000000003c2947 */ /* 0x000fea0000000000 */
[----:B------:R-:W-:-:S13]  /*7fe0*/  ISETP.NE.AND.EX P1, PT, RZ, UR5, PT, P1 ;  /* 0x00000005ff007c0c */ /* 0x000fda000bf25310 */
[----:B------:R-:W-:Y:S05]  /*7ff0*/  @P1 BRA `(.L_x_146) ;  /* 0x00000000000c1947 */ /* 0x000fea0003800000 */
[----:B------:R-:W-:-:S13]  /*8000*/  FSETP.NEU.AND P0, PT, R34, RZ, PT ;  /* 0x000000ff2200720b */ /* 0x000fda0003f0d000 */
[----:B------:R-:W-:Y:S05]  /*8010*/  @!P0 EXIT ;  /* 0x000000000000894d */ /* 0x000fea0003800000 */
[----:B------:R-:W-:Y:S05]  /*8020*/  BRA `(.L_x_145) ;  /* 0x0000000000287947 */ /* 0x000fea0003800000 */
.L_x_146:
[----:B------:R-:W-:Y:S01]  /*8030*/  ISETP.NE.AND P0, PT, R77, RZ, PT ;  /* 0x000000ff4d00720c */ /* 0x000fe20003f05270 */
[----:B------:R-:W-:-:S12]  /*8040*/  BSSY.RECONVERGENT B0, `(.L_x_145) ;  /* 0x0000008000007945 */ /* 0x000fd80003800200 */
[----:B------:R-:W-:Y:S05]  /*8050*/  @P0 BRA `(.L_x_147) ;  /* 0x0000000000100947 */ /* 0x000fea0003800000 */
[----:B------:R-:W-:-:S04]  /*8060*/  ISETP.NE.U32.AND P0, PT, RZ, UR6, PT ;  /* 0x00000006ff007c0c */ /* 0x000fc8000bf05070 */
[----:B------:R-:W-:-:S13]  /*8070*/  ISETP.NE.AND.EX P0, PT, RZ, UR7, PT, P0 ;  /* 0x00000007ff007c0c */ /* 0x000fda000bf05300 */
[----:B------:R-:W-:Y:S05]  /*8080*/  @!P0 EXIT ;  /* 0x000000000000894d */ /* 0x000fea0003800000 */
[----:B------:R-:W-:Y:S05]  /*8090*/  BRA `(.L_x_148) ;  /* 0x0000000000087947 */ /* 0x000fea0003800000 */
.L_x_147:
[----:B------:R-:W-:-:S13]  /*80a0*/  FSETP.NEU.AND P0, PT, R34, RZ, PT ;  /* 0x000000ff2200720b */ /* 0x000fda0003f0d000 */
[----:B------:R-:W-:Y:S05]  /*80b0*/  @!P0 EXIT ;  /* 0x000000000000894d */ /* 0x000fea0003800000 */
.L_x_148:
[----:B------:R-:W-:Y:S05]  /*80c0*/  BSYNC.RECONVERGENT B0 ;  /* 0x0000000000007941 */ /* 0x000fea0003800200 */
.L_x_145:
[----:B------:R-:W-:Y:S01]  /*80d0*/  ULEA UR4, UR51, UR48, 0x3 ;  /* 0x0000003033047291 */ /* 0x000fe2000f8e18ff */
[----:B------:R-:W-:-:S04]  /*80e0*/  DEPBAR.LE SB0, 0x0 ;  /* 0x000080000000791a */ /* 0x000fc80000000000 */
[----:B------:R-:W-:-:S04]  /*80f0*/  UIADD3 UR4, UPT, UPT, UR4, 0x128, URZ ;  /* 0x0000012804047890 */ /* 0x000fc8000fffe0ff */
[----:B------:R-:W-:-:S09]  /*8100*/  UPRMT UR4, UR37, 0x654, UR4 ;  /* 0x0000065425047896 */ /* 0x000fd20008000004 */
[----:B------:R-:W-:Y:S01]  /*8110*/  SYNCS.ARRIVE.TRANS64.RED.A1T0 RZ, [UR4], RZ ;  /* 0x000000ffffff79a7 */ /* 0x000fe20008100404 */
[----:B------:R-:W-:Y:S05]  /*8120*/  EXIT ;  /* 0x000000000000794d */ /* 0x000fea0003800000 */
.L_x_25:
[----:B--2---:R2:W4:Y:S02]  /*8130*/  SYNCS.PHASECHK.TRANS64.TRYWAIT P0, [R2+URZ+0x1c0], R3 ;  /* 0x0001c003020075a7 */ /* 0x00452400080011ff */
[----:B----4-:R-:W-:Y:S05]  /*8140*/  @!P0 NANOSLEEP.SYNCS 0x989680 ;  /* 0x009896800000895d */ /* 0x010fea0003900000 */
[----:B------:R-:W4:Y:S02]  /*8150*/  @!P0 SYNCS.PHASECHK.TRANS64 P0, [R2+URZ+0x1c0], R3 ;  /* 0x0001c003020085a7 */ /* 0x000f2400080010ff */
[----:B----4-:R-:W-:Y:S05]  /*8160*/  @!P0 BRA `(.L_x_25) ;  /* 0xfffffffc00f08947 */ /* 0x010fea000383ffff */
[----:B------:R-:W-:Y:S05]  /*8170*/  BRA `(.L_x_149) ;  /* 0xffffff9400fc7947 */ /* 0x000fea000383ffff */
.L_x_28:
[----:B------:R-:W-:-:S07]  /*8180*/  MOV R2, UR33 ;  /* 0x0000002100027c02 */ /* 0x000fce0008000f00 */
.L_x_150:
[----:B-1----:R1:W2:Y:S02]  /*8190*/  SYNCS.PHASECHK.TRANS64.TRYWAIT P0, [R2+URZ+0x88], R4 ;  /* 0x00008804020075a7 */ /* 0x0022a400080011ff */
[----:B--2---:R-:W-:Y:S05]  /*81a0*/  @!P0 NANOSLEEP.SYNCS 0x989680 ;  /* 0x009896800000895d */ /* 0x004fea0003900000 */
[----:B------:R-:W2:Y:S02]  /*81b0*/  @!P0 SYNCS.PHASECHK.TRANS64 P0, [R2+URZ+0x88], R4 ;  /* 0x00008804020085a7 */ /* 0x000ea400080010ff */
[----:B--2---:R-:W-:Y:S05]  /*81c0*/  @!P0 BRA `(.L_x_150) ;  /* 0xfffffffc00f08947 */ /* 0x004fea000383ffff */
[----:B------:R-:W-:Y:S05]  /*81d0*/  BRA `(.L_x_27) ;  /* 0xffffff9800647947 */ /* 0x000fea000383ffff */
.L_x_35:
[----:B-1----:R-:W-:-:S07]  /*81e0*/  MOV R2, UR17 ;  /* 0x0000001100027c02 */ /* 0x002fce0008000f00 */
.L_x_151:
[----:B-1----:R1:W2:Y:S02]  /*81f0*/  SYNCS.PHASECHK.TRANS64.TRYWAIT P0, [R2+URZ+0x88], R4 ;  /* 0x00008804020075a7 */ /* 0x0022a400080011ff */
[----:B--2---:R-:W-:Y:S05]  /*8200*/  @!P0 NANOSLEEP.SYNCS 0x989680 ;  /* 0x009896800000895d */ /* 0x004fea0003900000 */
[----:B------:R-:W2:Y:S02]  /*8210*/  @!P0 SYNCS.PHASECHK.TRANS64 P0, [R2+URZ+0x88], R4 ;  /* 0x00008804020085a7 */ /* 0x000ea400080010ff */
[----:B--2---:R-:W-:Y:S05]  /*8220*/  @!P0 BRA `(.L_x_151) ;  /* 0xfffffffc00f08947 */ /* 0x004fea000383ffff */
[----:B------:R-:W-:Y:S05]  /*8230*/  BRA `(.L_x_34) ;  /* 0xffffff9c00247947 */ /* 0x000fea000383ffff */
.L_x_40:
[----:B-1----:R1:W2:Y:S02]  /*8240*/  SYNCS.PHASECHK.TRANS64.TRYWAIT P0, [R2+URZ+0x150], R3 ;  /* 0x00015003020075a7 */ /* 0x0022a400080011ff */
[----:B--2---:R-:W-:Y:S05]  /*8250*/  @!P0 NANOSLEEP.SYNCS 0x989680 ;  /* 0x009896800000895d */ /* 0x004fea0003900000 */
[----:B------:R-:W2:Y:S02]  /*8260*/  @!P0 SYNCS.PHASECHK.TRANS64 P0, [R2+URZ+0x150], R3 ;  /* 0x00015003020085a7 */ /* 0x000ea400080010ff */
[----:B--2---:R-:W-:Y:S05]  /*8270*/  @!P0 BRA `(.L_x_40) ;  /* 0xfffffffc00f08947 */ /* 0x004fea000383ffff */
[----:B------:R-:W-:Y:S05]  /*8280*/  BRA `(.L_x_152) ;  /* 0xffffff9c00c87947 */ /* 0x000fea000383ffff */
.L_x_44:
[----:B---3--:R-:W-:-:S07]  /*8290*/  MOV R0, UR5 ;  /* 0x0000000500007c02 */ /* 0x008fce0008000f00 */
.L_x_153:
[----:B-1----:R1:W2:Y:S02]  /*82a0*/  SYNCS.PHASECHK.TRANS64.TRYWAIT P0, [R0+URZ], R2 ;  /* 0x00000002000075a7 */ /* 0x0022a400080011ff */
[----:B--2---:R-:W-:Y:S05]  /*82b0*/  @!P0 NANOSLEEP.SYNCS 0x989680 ;  /* 0x009896800000895d */ /* 0x004fea0003900000 */
[----:B------:R-:W2:Y:S02]  /*82c0*/  @!P0 SYNCS.PHASECHK.TRANS64 P0, [R0+URZ], R2 ;  /* 0x00000002000085a7 */ /* 0x000ea400080010ff */
[----:B--2---:R-:W-:Y:S05]  /*82d0*/  @!P0 BRA `(.L_x_153) ;  /* 0xfffffffc00f08947 */ /* 0x004fea000383ffff */
[----:B------:R-:W-:Y:S05]  /*82e0*/  BRA `(.L_x_154) ;  /* 0xffffffa400387947 */ /* 0x000fea000383ffff */
.L_x_45:
[----:B---3--:R-:W-:-:S07]  /*82f0*/  MOV R0, UR5 ;  /* 0x0000000500007c02 */ /* 0x008fce0008000f00 */
.L_x_155:
[----:B-1----:R1:W2:Y:S02]  /*8300*/  SYNCS.PHASECHK.TRANS64.TRYWAIT P0, [R0+URZ], R3 ;  /* 0x00000003000075a7 */ /* 0x0022a400080011ff */
[----:B--2---:R-:W-:Y:S05]  /*8310*/  @!P0 NANOSLEEP.SYNCS 0x989680 ;  /* 0x009896800000895d */ /* 0x004fea0003900000 */
[----:B------:R-:W2:Y:S02]  /*8320*/  @!P0 SYNCS.PHASECHK.TRANS64 P0, [R0+URZ], R3 ;  /* 0x00000003000085a7 */ /* 0x000ea400080010ff */
[----:B--2---:R-:W-:Y:S05]  /*8330*/  @!P0 BRA `(.L_x_155) ;  /* 0xfffffffc00f08947 */ /* 0x004fea000383ffff */
[----:B------:R-:W-:Y:S05]  /*8340*/  BRA `(.L_x_156) ;  /* 0xffffffa400447947 */ /* 0x000fea000383ffff */
.L_x_46:
[----:B---3--:R-:W-:-:S07]  /*8350*/  MOV R0, UR5 ;  /* 0x0000000500007c02 */ /* 0x008fce0008000f00 */
.L_x_157:
[----:B-1----:R1:W2:Y:S02]  /*8360*/  SYNCS.PHASECHK.TRANS64.TRYWAIT P0, [R0+URZ], R3 ;  /* 0x00000003000075a7 */ /* 0x0022a400080011ff */
[----:B--2---:R-:W-:Y:S05]  /*8370*/  @!P0 NANOSLEEP.SYNCS 0x989680 ;  /* 0x009896800000895d */ /* 0x004fea0003900000 */
[----:B------:R-:W2:Y:S02]  /*8380*/  @!P0 SYNCS.PHASECHK.TRANS64 P0, [R0+URZ], R3 ;  /* 0x00000003000085a7 */ /* 0x000ea400080010ff */
[----:B--2---:R-:W-:Y:S05]  /*8390*/  @!P0 BRA `(.L_x_157) ;  /* 0xfffffffc00f08947 */ /* 0x004fea000383ffff */
[----:B------:R-:W-:Y:S05]  /*83a0*/  BRA `(.L_x_158) ;  /* 0xffffffa400507947 */ /* 0x000fea000383ffff */
.L_x_47:
[----:B---3--:R-:W-:-:S07]  /*83b0*/  MOV R0, UR5 ;  /* 0x0000000500007c02 */ /* 0x008fce0008000f00 */
.L_x_159:
[----:B-1----:R1:W2:Y:S02]  /*83c0*/  SYNCS.PHASECHK.TRANS64.TRYWAIT P0, [R0+URZ], R3 ;  /* 0x00000003000075a7 */ /* 0x0022a400080011ff */
[----:B--2---:R-:W-:Y:S05]  /*83d0*/  @!P0 NANOSLEEP.SYNCS 0x989680 ;  /* 0x009896800000895d */ /* 0x004fea0003900000 */
[----:B------:R-:W2:Y:S02]  /*83e0*/  @!P0 SYNCS.PHASECHK.TRANS64 P0, [R0+URZ], R3 ;  /* 0x00000003000085a7 */ /* 0x000ea400080010ff */
[----:B--2---:R-:W-:Y:S05]  /*83f0*/  @!P0 BRA `(.L_x_159) ;  /* 0xfffffffc00f08947 */ /* 0x004fea000383ffff */
[----:B------:R-:W-:Y:S05]  /*8400*/  BRA `(.L_x_160) ;  /* 0xffffffa4005c7947 */ /* 0x000fea000383ffff */
.L_x_48:
[----:B---3--:R-:W-:-:S07]  /*8410*/  MOV R0, UR5 ;  /* 0x0000000500007c02 */ /* 0x008fce0008000f00 */
.L_x_161:
[----:B-1----:R1:W2:Y:S02]  /*8420*/  SYNCS.PHASECHK.TRANS64.TRYWAIT P0, [R0+URZ], R3 ;  /* 0x00000003000075a7 */ /* 0x0022a400080011ff */
[----:B--2---:R-:W-:Y:S05]  /*8430*/  @!P0 NANOSLEEP.SYNCS 0x989680 ;  /* 0x009896800000895d */ /* 0x004fea0003900000 */
[----:B------:R-:W2:Y:S02]  /*8440*/  @!P0 SYNCS.PHASECHK.TRANS64 P0, [R0+URZ], R3 ;  /* 0x00000003000085a7 */ /* 0x000ea400080010ff */
[----:B--2---:R-:W-:Y:S05]  /*8450*/  @!P0 BRA `(.L_x_161) ;  /* 0xfffffffc00f08947 */ /* 0x004fea000383ffff */
[----:B------:R-:W-:Y:S05]  /*8460*/  BRA `(.L_x_162) ;  /* 0xffffffa400687947 */ /* 0x000fea000383ffff */
.L_x_49:
[----:B---3--:R-:W-:-:S07]  /*8470*/  MOV R0, UR5 ;  /* 0x0000000500007c02 */ /* 0x008fce0008000f00 */
.L_x_163:
[----:B-1----:R1:W2:Y:S02]  /*8480*/  SYNCS.PHASECHK.TRANS64.TRYWAIT P0, [R0+URZ], R3 ;  /* 0x00000003000075a7 */ /* 0x0022a400080011ff */
[----:B--2---:R-:W-:Y:S05]  /*8490*/  @!P0 NANOSLEEP.SYNCS 0x989680 ;  /* 0x009896800000895d */ /* 0x004fea0003900000 */
[----:B------:R-:W2:Y:S02]  /*84a0*/  @!P0 SYNCS.PHASECHK.TRANS64 P0, [R0+URZ], R3 ;  /* 0x00000003000085a7 */ /* 0x000ea400080010ff */
[----:B--2---:R-:W-:Y:S05]  /*84b0*/  @!P0 BRA `(.L_x_163) ;  /* 0xfffffffc00f08947 */ /* 0x004fea000383ffff */
[----:B------:R-:W-:Y:S05]  /*84c0*/  BRA `(.L_x_164) ;  /* 0xffffffa400747947 */ /* 0x000fea000383ffff */
.L_x_50:
[----:B---3--:R-:W-:-:S07]  /*84d0*/  MOV R0, UR5 ;  /* 0x0000000500007c02 */ /* 0x008fce0008000f00 */
.L_x_165:
[----:B-1----:R1:W2:Y:S02]  /*84e0*/  SYNCS.PHASECHK.TRANS64.TRYWAIT P0, [R0+URZ], R3 ;  /* 0x00000003000075a7 */ /* 0x0022a400080011ff */
[----:B--2---:R-:W-:Y:S05]  /*84f0*/  @!P0 NANOSLEEP.SYNCS 0x989680 ;  /* 0x009896800000895d */ /* 0x004fea0003900000 */
[----:B------:R-:W2:Y:S02]  /*8500*/  @!P0 SYNCS.PHASECHK.TRANS64 P0, [R0+URZ], R3 ;  /* 0x00000003000085a7 */ /* 0x000ea400080010ff */
[----:B--2---:R-:W-:Y:S05]  /*8510*/  @!P0 BRA `(.L_x_165) ;  /* 0xfffffffc00f08947 */ /* 0x004fea000383ffff */
[----:B------:R-:W-:Y:S05]  /*8520*/  BRA `(.L_x_166) ;  /* 0xffffffa400807947 */ /* 0x000fea000383ffff */
.L_x_51:
[----:B---3--:R-:W-:-:S07]  /*8530*/  MOV R0, UR5 ;  /* 0x0000000500007c02 */ /* 0x008fce0008000f00 */
.L_x_167:
[----:B-1----:R1:W2:Y:S02]  /*8540*/  SYNCS.PHASECHK.TRANS64.TRYWAIT P0, [R0+URZ], R3 ;  /* 0x00000003000075a7 */ /* 0x0022a400080011ff */
[----:B--2---:R-:W-:Y:S05]  /*8550*/  @!P0 NANOSLEEP.SYNCS 0x989680 ;  /* 0x009896800000895d */ /* 0x004fea0003900000 */
[----:B------:R-:W2:Y:S02]  /*8560*/  @!P0 SYNCS.PHASECHK.TRANS64 P0, [R0+URZ], R3 ;  /* 0x00000003000085a7 */ /* 0x000ea400080010ff */
[----:B--2---:R-:W-:Y:S05]  /*8570*/  @!P0 BRA `(.L_x_167) ;  /* 0xfffffffc00f08947 */ /* 0x004fea000383ffff */
[----:B------:R-:W-:Y:S05]  /*8580*/  BRA `(.L_x_168) ;  /* 0xffffffa4008c7947 */ /* 0x000fea000383ffff */
.L_x_52:
[----:B---3--:R-:W-:-:S07]  /*8590*/  MOV R0, UR5 ;  /* 0x0000000500007c02 */ /* 0x008fce0008000f00 */
.L_x_169:
[----:B-1----:R1:W2:Y:S02]  /*85a0*/  SYNCS.PHASECHK.TRANS64.TRYWAIT P0, [R0+URZ], R3 ;  /* 0x00000003000075a7 */ /* 0x0022a400080011ff */
[----:B--2---:R-:W-:Y:S05]  /*85b0*/  @!P0 NANOSLEEP.SYNCS 0x989680 ;  /* 0x009896800000895d */ /* 0x004fea0003900000 */
[----:B------:R-:W2:Y:S02]  /*85c0*/  @!P0 SYNCS.PHASECHK.TRANS64 P0, [R0+URZ], R3 ;  /* 0x00000003000085a7 */ /* 0x000ea400080010ff */
[----:B--2---:R-:W-:Y:S05]  /*85d0*/  @!P0 BRA `(.L_x_169) ;  /* 0xfffffffc00f08947 */ /* 0x004fea000383ffff */
[----:B------:R-:W-:Y:S05]  /*85e0*/  BRA `(.L_x_170) ;  /* 0xffffffa400987947 */ /* 0x000fea000383ffff */
.L_x_53:
[----:B---3--:R-:W-:-:S07]  /*85f0*/  MOV R0, UR5 ;  /* 0x0000000500007c02 */ /* 0x008fce0008000f00 */
.L_x_171:
[----:B-1----:R1:W2:Y:S02]  /*8600*/  SYNCS.PHASECHK.TRANS64.TRYWAIT P0, [R0+URZ], R3 ;  /* 0x00000003000075a7 */ /* 0x0022a400080011ff */
[----:B--2---:R-:W-:Y:S05]  /*8610*/  @!P0 NANOSLEEP.SYNCS 0x989680 ;  /* 0x009896800000895d */ /* 0x004fea0003900000 */
[----:B------:R-:W2:Y:S02]  /*8620*/  @!P0 SYNCS.PHASECHK.TRANS64 P0, [R0+URZ], R3 ;  /* 0x00000003000085a7 */ /* 0x000ea400080010ff */
[----:B--2---:R-:W-:Y:S05]  /*8630*/  @!P0 BRA `(.L_x_171) ;  /* 0xfffffffc00f08947 */ /* 0x004fea000383ffff */
[----:B------:R-:W-:Y:S05]  /*8640*/  BRA `(.L_x_172) ;  /* 0xffffffa400a47947 */ /* 0x000fea000383ffff */
.L_x_54:
[----:B---3--:R-:W-:-:S07]  /*8650*/  MOV R0, UR5 ;  /* 0x0000000500007c02 */ /* 0x008fce0008000f00 */
.L_x_173:
[----:B-1----:R1:W2:Y:S02]  /*8660*/  SYNCS.PHASECHK.TRANS64.TRYWAIT P0, [R0+URZ], R3 ;  /* 0x00000003000075a7 */ /* 0x0022a400080011ff */
[----:B--2---:R-:W-:Y:S05]  /*8670*/  @!P0 NANOSLEEP.SYNCS 0x989680 ;  /* 0x009896800000895d */ /* 0x004fea0003900000 */
[----:B------:R-:W2:Y:S02]  /*8680*/  @!P0 SYNCS.PHASECHK.TRANS64 P0, [R0+URZ], R3 ;  /* 0x00000003000085a7 */ /* 0x000ea400080010ff */
[----:B--2---:R-:W-:Y:S05]  /*8690*/  @!P0 BRA `(.L_x_173) ;  /* 0xfffffffc00f08947 */ /* 0x004fea000383ffff */
[----:B------:R-:W-:Y:S05]  /*86a0*/  BRA `(.L_x_174) ;  /* 0xffffffa400b07947 */ /* 0x000fea000383ffff */
.L_x_55:
[----:B---3--:R-:W-:-:S07]  /*86b0*/  MOV R0, UR5 ;  /* 0x0000000500007c02 */ /* 0x008fce0008000f00 */
.L_x_175:
[----:B-1----:R1:W2:Y:S02]  /*86c0*/  SYNCS.PHASECHK.TRANS64.TRYWAIT P0, [R0+URZ], R3 ;  /* 0x00000003000075a7 */ /* 0x0022a400080011ff */
[----:B--2---:R-:W-:Y:S05]  /*86d0*/  @!P0 NANOSLEEP.SYNCS 0x989680 ;  /* 0x009896800000895d */ /* 0x004fea0003900000 */
[----:B------:R-:W2:Y:S02]  /*86e0*/  @!P0 SYNCS.PHASECHK.TRANS64 P0, [R0+URZ], R3 ;  /* 0x00000003000085a7 */ /* 0x000ea400080010ff */
[----:B--2---:R-:W-:Y:S05]  /*86f0*/  @!P0 BRA `(.L_x_175) ;  /* 0xfffffffc00f08947 */ /* 0x004fea000383ffff */
[----:B------:R-:W-:Y:S05]  /*8700*/  BRA `(.L_x_176) ;  /* 0xffffffa400bc7947 */ /* 0x000fea000383ffff */
.L_x_56:
[----:B---3--:R-:W-:-:S07]  /*8710*/  MOV R0, UR5 ;  /* 0x0000000500007c02 */ /* 0x008fce0008000f00 */
.L_x_177:
[----:B-1----:R1:W2:Y:S02]  /*8720*/  SYNCS.PHASECHK.TRANS64.TRYWAIT P0, [R0+URZ], R3 ;  /* 0x00000003000075a7 */ /* 0x0022a400080011ff */
[----:B--2---:R-:W-:Y:S05]  /*8730*/  @!P0 NANOSLEEP.SYNCS 0x989680 ;  /* 0x009896800000895d */ /* 0x004fea0003900000 */
[----:B------:R-:W2:Y:S02]  /*8740*/  @!P0 SYNCS.PHASECHK.TRANS64 P0, [R0+URZ], R3 ;  /* 0x00000003000085a7 */ /* 0x000ea400080010ff */
[----:B--2---:R-:W-:Y:S05]  /*8750*/  @!P0 BRA `(.L_x_177) ;  /* 0xfffffffc00f08947 */ /* 0x004fea000383ffff */
[----:B------:R-:W-:Y:S05]  /*8760*/  BRA `(.L_x_178) ;  /* 0xffffffa400c87947 */ /* 0x000fea000383ffff */
.L_x_57:
[----:B---3--:R-:W-:-:S07]  /*8770*/  MOV R0, UR5 ;  /* 0x0000000500007c02 */ /* 0x008fce0008000f00 */
.L_x_179:
[----:B-1----:R1:W2:Y:S02]  /*8780*/  SYNCS.PHASECHK.TRANS64.TRYWAIT P0, [R0+URZ], R3 ;  /* 0x00000003000075a7 */ /* 0x0022a400080011ff */
[----:B--2---:R-:W-:Y:S05]  /*8790*/  @!P0 NANOSLEEP.SYNCS 0x989680 ;  /* 0x009896800000895d */ /* 0x004fea0003900000 */
[----:B------:R-:W2:Y:S02]  /*87a0*/  @!P0 SYNCS.PHASECHK.TRANS64 P0, [R0+URZ], R3 ;  /* 0x00000003000085a7 */ /* 0x000ea400080010ff */
[----:B--2---:R-:W-:Y:S05]  /*87b0*/  @!P0 BRA `(.L_x_179) ;  /* 0xfffffffc00f08947 */ /* 0x004fea000383ffff */
[----:B------:R-:W-:Y:S05]  /*87c0*/  BRA `(.L_x_180) ;  /* 0xffffffa400d47947 */ /* 0x000fea000383ffff */
.L_x_58:
[----:B---3--:R-:W-:-:S07]  /*87d0*/  MOV R0, UR5 ;  /* 0x0000000500007c02 */ /* 0x008fce0008000f00 */
.L_x_181:
[----:B-1----:R1:W2:Y:S02]  /*87e0*/  SYNCS.PHASECHK.TRANS64.TRYWAIT P0, [R0+URZ], R3 ;  /* 0x00000003000075a7 */ /* 0x0022a400080011ff */
[----:B--2---:R-:W-:Y:S05]  /*87f0*/  @!P0 NANOSLEEP.SYNCS 0x989680 ;  /* 0x009896800000895d */ /* 0x004fea0003900000 */
[----:B------:R-:W2:Y:S02]  /*8800*/  @!P0 SYNCS.PHASECHK.TRANS64 P0, [R0+URZ], R3 ;  /* 0x00000003000085a7 */ /* 0x000ea400080010ff */
[----:B--2---:R-:W-:Y:S05]  /*8810*/  @!P0 BRA `(.L_x_181) ;  /* 0xfffffffc00f08947 */ /* 0x004fea000383ffff */
[----:B------:R-:W-:Y:S05]  /*8820*/  BRA `(.L_x_182) ;  /* 0xffffffa400e07947 */ /* 0x000fea000383ffff */
.L_x_59:
[----:B---3--:R-:W-:-:S07]  /*8830*/  MOV R0, UR5 ;  /* 0x0000000500007c02 */ /* 0x008fce0008000f00 */
.L_x_183:
[----:B-1----:R1:W2:Y:S02]  /*8840*/  SYNCS.PHASECHK.TRANS64.TRYWAIT P0, [R0+URZ], R3 ;  /* 0x00000003000075a7 */ /* 0x0022a400080011ff */
[----:B--2---:R-:W-:Y:S05]  /*8850*/  @!P0 NANOSLEEP.SYNCS 0x989680 ;  /* 0x009896800000895d */ /* 0x004fea0003900000 */
[----:B------:R-:W2:Y:S02]  /*8860*/  @!P0 SYNCS.PHASECHK.TRANS64 P0, [R0+URZ], R3 ;  /* 0x00000003000085a7 */ /* 0x000ea400080010ff */
[----:B--2---:R-:W-:Y:S05]  /*8870*/  @!P0 BRA `(.L_x_183) ;  /* 0xfffffffc00f08947 */ /* 0x004fea000383ffff */
[----:B------:R-:W-:Y:S05]  /*8880*/  BRA `(.L_x_184) ;  /* 0xffffffa400ec7947 */ /* 0x000fea000383ffff */
.L_x_62:
[----:B-1----:R1:W2:Y:S02]  /*8890*/  SYNCS.PHASECHK.TRANS64.TRYWAIT P0, [R0+URZ+0x1b0], R4 ;  /* 0x0001b004000075a7 */ /* 0x0022a400080011ff */
[----:B--2---:R-:W-:Y:S05]  /*88a0*/  @!P0 NANOSLEEP.SYNCS 0x989680 ;  /* 0x009896800000895d */ /* 0x004fea0003900000 */
[----:B------:R-:W2:Y:S02]  /*88b0*/  @!P0 SYNCS.PHASECHK.TRANS64 P0, [R0+URZ+0x1b0], R4 ;  /* 0x0001b004000085a7 */ /* 0x000ea400080010ff */
[----:B--2---:R-:W-:Y:S05]  /*88c0*/  @!P0 BRA `(.L_x_62) ;  /* 0xfffffffc00f08947 */ /* 0x004fea000383ffff */
[----:B------:R-:W-:Y:S05]  /*88d0*/  BRA `(.L_x_185) ;  /* 0xffffffa800487947 */ /* 0x000fea000383ffff */
.L_x_63:
[----:B------:R-:W-:-:S07]  /*88e0*/  MOV R0, UR5 ;  /* 0x0000000500007c02 */ /* 0x000fce0008000f00 */
.L_x_186:
[----:B-1----:R1:W2:Y:S02]  /*88f0*/  SYNCS.PHASECHK.TRANS64.TRYWAIT P0, [R0+URZ+0x160], R5 ;  /* 0x00016005000075a7 */ /* 0x0022a400080011ff */
[----:B--2---:R-:W-:Y:S05]  /*8900*/  @!P0 NANOSLEEP.SYNCS 0x989680 ;  /* 0x009896800000895d */ /* 0x004fea0003900000 */
[----:B------:R-:W2:Y:S02]  /*8910*/  @!P0 SYNCS.PHASECHK.TRANS64 P0, [R0+URZ+0x160], R5 ;  /* 0x00016005000085a7 */ /* 0x000ea400080010ff */
[----:B--2---:R-:W-:Y:S05]  /*8920*/  @!P0 BRA `(.L_x_186) ;  /* 0xfffffffc00f08947 */ /* 0x004fea000383ffff */
[----:B------:R-:W-:Y:S05]  /*8930*/  BRA `(.L_x_187) ;  /* 0xffffffa800587947 */ /* 0x000fea000383ffff */
.L_x_64:
[----:B-1----:R1:W2:Y:S02]  /*8940*/  SYNCS.PHASECHK.TRANS64.TRYWAIT P1, [R0+URZ+0x150], R4 ;  /* 0x00015004000075a7 */ /* 0x0022a400080211ff */
[----:B--2---:R-:W-:Y:S05]  /*8950*/  @!P1 NANOSLEEP.SYNCS 0x989680 ;  /* 0x009896800000995d */ /* 0x004fea0003900000 */
[----:B------:R-:W2:Y:S02]  /*8960*/  @!P1 SYNCS.PHASECHK.TRANS64 P1, [R0+URZ+0x150], R4 ;  /* 0x00015004000095a7 */ /* 0x000ea400080210ff */
[----:B--2---:R-:W-:Y:S05]  /*8970*/  @!P1 BRA `(.L_x_64) ;  /* 0xfffffffc00f09947 */ /* 0x004fea000383ffff */
[----:B------:R-:W-:Y:S05]  /*8980*/  BRA `(.L_x_188) ;  /* 0xffffffa800887947 */ /* 0x000fea000383ffff */
.L_x_67:
[----:B------:R-:W-:-:S07]  /*8990*/  MOV R0, UR5 ;  /* 0x0000000500007c02 */ /* 0x000fce0008000f00 */
.L_x_189:
[----:B-1----:R1:W2:Y:S02]  /*89a0*/  SYNCS.PHASECHK.TRANS64.TRYWAIT P0, [R0+URZ+0x160], R2 ;  /* 0x00016002000075a7 */ /* 0x0022a400080011ff */
[----:B--2---:R-:W-:Y:S05]  /*89b0*/  @!P0 NANOSLEEP.SYNCS 0x989680 ;  /* 0x009896800000895d */ /* 0x004fea0003900000 */
[----:B------:R-:W2:Y:S02]  /*89c0*/  @!P0 SYNCS.PHASECHK.TRANS64 P0, [R0+URZ+0x160], R2 ;  /* 0x00016002000085a7 */ /* 0x000ea400080010ff */
[----:B--2---:R-:W-:Y:S05]  /*89d0*/  @!P0 BRA `(.L_x_189) ;  /* 0xfffffffc00f08947 */ /* 0x004fea000383ffff */
[----:B------:R-:W-:Y:S05]  /*89e0*/  BRA `(.L_x_66) ;  /* 0xffffffa800dc7947 */ /* 0x000fea000383ffff */
.L_x_76:
[----:B-1----:R-:W-:-:S04]  /*89f0*/  MOV R4, UR6 ;  /* 0x0000000600047c02 */ /* 0x002fc80008000f00 */
[----:B------:R1:W2:Y:S03]  /*8a00*/  SYNCS.PHASECHK.TRANS64.TRYWAIT P0, [R4+URZ+0x8], R5 ;  /* 0x00000805040075a7 */ /* 0x0002a600080011ff */
[----:B--2---:R-:W-:Y:S05]  /*8a10*/  @!P0 NANOSLEEP.SYNCS 0x989680 ;  /* 0x009896800000895d */ /* 0x004fea0003900000 */
[----:B------:R-:W2:Y:S02]  /*8a20*/  @!P0 SYNCS.PHASECHK.TRANS64 P0, [R4+URZ+0x8], R5 ;  /* 0x00000805040085a7 */ /* 0x000ea400080010ff */
[----:B--2---:R-:W-:Y:S05]  /*8a30*/  @!P0 BRA `(.L_x_76) ;  /* 0xfffffffc00ec8947 */ /* 0x004fea000383ffff */
[----:B------:R-:W-:Y:S05]  /*8a40*/  BRA `(.L_x_75) ;  /* 0xffffffac00907947 */ /* 0x000fea000383ffff */
.L_x_78:
[----:B------:R-:W-:Y:S01]  /*8a50*/  BSSY B0, `(.L_x_190) ;  /* 0x0000006000007945 */ /* 0x000fe20003800000 */
[----:B------:R-:W-:-:S07]  /*8a60*/  MOV R15, 0xffffffff ;  /* 0xffffffff000f7802 */ /* 0x000fce0000000f00 */
[----:B-1---5:R-:W-:Y:S05]  /*8a70*/  WARPSYNC.COLLECTIVE R15, `(.L_x_191) ;  /* 0x000000000f0c7348 */ /* 0x022fea0003c00000 */
[----:B------:R-:W-:Y:S02]  /*8a80*/  ELECT P6, UR79, PT ;  /* 0x00000000004f782f */ /* 0x000fe400038c0000 */
[----:B------:R-:W-:Y:S01]  /*8a90*/  MOV R14, UR79 ;  /* 0x0000004f000e7c02 */ /* 0x000fe20008000f00 */
[----:B-1---5:R-:W-:Y:S10]  /*8aa0*/  ENDCOLLECTIVE ;  /* 0x000000000000791b */ /* 0x022ff40003800000 */
.L_x_191:
[----:B------:R-:W-:Y:S05]  /*8ab0*/  BSYNC B0 ;  /* 0x0000000000007941 */ /* 0x000fea0003800000 */
.L_x_190:
[----:B------:R-:W-:Y:S05]  /*8ac0*/  BRA `(.L_x_192) ;  /* 0xffffffac00c07947 */ /* 0x000fea000383ffff */
.L_x_80:
[----:B-1----:R-:W-:-:S04]  /*8ad0*/  MOV R2, UR6 ;  /* 0x0000000600027c02 */ /* 0x002fc80008000f00 */
[----:B------:R1:W2:Y:S03]  /*8ae0*/  SYNCS.PHASECHK.TRANS64.TRYWAIT P0, [R2+URZ+0x8], R3 ;  /* 0x00000803020075a7 */ /* 0x0002a600080011ff */
[----:B--2---:R-:W-:Y:S05]  /*8af0*/  @!P0 NANOSLEEP.SYNCS 0x989680 ;  /* 0x009896800000895d */ /* 0x004fea0003900000 */
[----:B------:R-:W2:Y:S02]  /*8b00*/  @!P0 SYNCS.PHASECHK.TRANS64 P0, [R2+URZ+0x8], R3 ;  /* 0x00000803020085a7 */ /* 0x000ea400080010ff */
[----:B--2---:R-:W-:Y:S05]  /*8b10*/  @!P0 BRA `(.L_x_80) ;  /* 0xfffffffc00ec8947 */ /* 0x004fea000383ffff */
[----:B------:R-:W-:Y:S05]  /*8b20*/  BRA `(.L_x_79) ;  /* 0xffffffac00c47947 */ /* 0x000fea000383ffff */
.L_x_81:
[----:B-1----:R1:W2:Y:S02]  /*8b30*/  SYNCS.PHASECHK.TRANS64.TRYWAIT P0, [R0+URZ+0x150], R4 ;  /* 0x00015004000075a7 */ /* 0x0022a400080011ff */
[----:B--2---:R-:W-:Y:S05]  /*8b40*/  @!P0 NANOSLEEP.SYNCS 0x989680 ;  /* 0x009896800000895d */ /* 0x004fea0003900000 */
[----:B------:R-:W2:Y:S02]  /*8b50*/  @!P0 SYNCS.PHASECHK.TRANS64 P0, [R0+URZ+0x150], R4 ;  /* 0x00015004000085a7 */ /* 0x000ea400080010ff */
[----:B--2---:R-:W-:Y:S05]  /*8b60*/  @!P0 BRA `(.L_x_81) ;  /* 0xfffffffc00f08947 */ /* 0x004fea000383ffff */
[----:B------:R-:W-:Y:S05]  /*8b70*/  BRA `(.L_x_193) ;  /* 0xffffffb000b07947 */ /* 0x000fea000383ffff */
.L_x_83:
[----:B------:R-:W-:-:S07]  /*8b80*/  MOV R0, UR9 ;  /* 0x0000000900007c02 */ /* 0x000fce0008000f00 */
.L_x_194:
[----:B-1----:R1:W2:Y:S02]  /*8b90*/  SYNCS.PHASECHK.TRANS64.TRYWAIT P0, [R0+URZ+0x190], R4 ;  /* 0x00019004000075a7 */ /* 0x0022a400080011ff */
[----:B--2---:R-:W-:Y:S05]  /*8ba0*/  @!P0 NANOSLEEP.SYNCS 0x989680 ;  /* 0x009896800000895d */ /* 0x004fea0003900000 */
[----:B------:R-:W2:Y:S02]  /*8bb0*/  @!P0 SYNCS.PHASECHK.TRANS64 P0, [R0+URZ+0x190], R4 ;  /* 0x00019004000085a7 */ /* 0x000ea400080010ff */
[----:B--2---:R-:W-:Y:S05]  /*8bc0*/  @!P0 BRA `(.L_x_194) ;  /* 0xfffffffc00f08947 */ /* 0x004fea000383ffff */
[----:B------:R-:W-:Y:S05]  /*8bd0*/  BRA `(.L_x_195) ;  /* 0xffffffb000fc7947 */ /* 0x000fea000383ffff */
.L_x_86:
[----:B------:R-:W-:Y:S07]  /*8be0*/  MOV R0, UR8 ;  /* 0x0000000800007c02 */ /* 0x000fee0008000f00 */
.L_x_196:
[----:B-1----:R1:W2:Y:S02]  /*8bf0*/  SYNCS.PHASECHK.TRANS64.TRYWAIT P0, [R0+URZ], R4 ;  /* 0x00000004000075a7 */ /* 0x0022a400080011ff */
[----:B--2---:R-:W-:Y:S05]  /*8c00*/  @!P0 NANOSLEEP.SYNCS 0x989680 ;  /* 0x009896800000895d */ /* 0x004fea0003900000 */
[----:B------:R-:W2:Y:S02]  /*8c10*/  @!P0 SYNCS.PHASECHK.TRANS64 P0, [R0+URZ], R4 ;  /* 0x00000004000085a7 */ /* 0x000ea400080010ff */
[----:B--2---:R-:W-:Y:S05]  /*8c20*/  @!P0 BRA `(.L_x_196) ;  /* 0xfffffffc00f08947 */ /* 0x004fea000383ffff */
[----:B------:R-:W-:Y:S05]  /*8c30*/  BRA `(.L_x_85) ;  /* 0xffffffb400107947 */ /* 0x000fea000383ffff */
.L_x_90:
[----:B-1----:R-:W-:-:S07]  /*8c40*/  MOV R0, UR8 ;  /* 0x0000000800007c02 */ /* 0x002fce0008000f00 */
.L_x_197:
[----:B-1----:R1:W2:Y:S02]  /*8c50*/  SYNCS.PHASECHK.TRANS64.TRYWAIT P0, [R0+URZ], R2 ;  /* 0x00000002000075a7 */ /* 0x0022a400080011ff */
[----:B--2---:R-:W-:Y:S05]  /*8c60*/  @!P0 NANOSLEEP.SYNCS 0x989680 ;  /* 0x009896800000895d */ /* 0x004fea0003900000 */
[----:B------:R-:W2:Y:S02]  /*8c70*/  @!P0 SYNCS.PHASECHK.TRANS64 P0, [R0+URZ], R2 ;  /* 0x00000002000085a7 */ /* 0x000ea400080010ff */
[----:B--2---:R-:W-:Y:S05]  /*8c80*/  @!P0 BRA `(.L_x_197) ;  /* 0xfffffffc00f08947 */ /* 0x004fea000383ffff */
[----:B------:R-:W-:Y:S05]  /*8c90*/  BRA `(.L_x_198) ;  /* 0xffffffb800047947 */ /* 0x000fea000383ffff */
.L_x_91:
[----:B------:R-:W-:-:S07]  /*8ca0*/  MOV R0, UR8 ;  /* 0x0000000800007c02 */ /* 0x000fce0008000f00 */
.L_x_199:
[----:B-1----:R1:W2:Y:S02]  /*8cb0*/  SYNCS.PHASECHK.TRANS64.TRYWAIT P0, [R0+URZ], R3 ;  /* 0x00000003000075a7 */ /* 0x0022a400080011ff */
[----:B--2---:R-:W-:Y:S05]  /*8cc0*/  @!P0 NANOSLEEP.SYNCS 0x989680 ;  /* 0x009896800000895d */ /* 0x004fea0003900000 */
[----:B------:R-:W2:Y:S02]  /*8cd0*/  @!P0 SYNCS.PHASECHK.TRANS64 P0, [R0+URZ], R3 ;  /* 0x00000003000085a7 */ /* 0x000ea400080010ff */
[----:B--2---:R-:W-:Y:S05]  /*8ce0*/  @!P0 BRA `(.L_x_199) ;  /* 0xfffffffc00f08947 */ /* 0x004fea000383ffff */
[----:B------:R-:W-:Y:S05]  /*8cf0*/  BRA `(.L_x_200) ;  /* 0xffffffb800107947 */ /* 0x000fea000383ffff */
.L_x_92:
[----:B------:R-:W-:-:S07]  /*8d00*/  MOV R0, UR8 ;  /* 0x0000000800007c02 */ /* 0x000fce0008000f00 */
.L_x_201:
[----:B-1----:R1:W2:Y:S02]  /*8d10*/  SYNCS.PHASECHK.TRANS64.TRYWAIT P0, [R0+URZ], R3 ;  /* 0x00000003000075a7 */ /* 0x0022a400080011ff */
[----:B--2---:R-:W-:Y:S05]  /*8d20*/  @!P0 NANOSLEEP.SYNCS 0x989680 ;  /* 0x009896800000895d */ /* 0x004fea0003900000 */
[----:B------:R-:W2:Y:S02]  /*8d30*/  @!P0 SYNCS.PHASECHK.TRANS64 P0, [R0+URZ], R3 ;  /* 0x00000003000085a7 */ /* 0x000ea400080010ff */
[----:B--2---:R-:W-:Y:S05]  /*8d40*/  @!P0 BRA `(.L_x_201) ;  /* 0xfffffffc00f08947 */ /* 0x004fea000383ffff */
[----:B------:R-:W-:Y:S05]  /*8d50*/  BRA `(.L_x_202) ;  /* 0xffffffb8001c7947 */ /* 0x000fea000383ffff */
.L_x_95:
[----:B------:R-:W-:-:S07]  /*8d60*/  MOV R0, UR7 ;  /* 0x0000000700007c02 */ /* 0x000fce0008000f00 */
.L_x_203:
[----:B-1----:R1:W2:Y:S02]  /*8d70*/  SYNCS.PHASECHK.TRANS64.TRYWAIT P1, [R0+URZ+0x1d0], R2 ;  /* 0x0001d002000075a7 */ /* 0x0022a400080211ff */
[----:B--2---:R-:W-:Y:S05]  /*8d80*/  @!P1 NANOSLEEP.SYNCS 0x989680 ;  /* 0x009896800000995d */ /* 0x004fea0003900000 */
[----:B------:R-:W2:Y:S02]  /*8d90*/  @!P1 SYNCS.PHASECHK.TRANS64 P1, [R0+URZ+0x1d0], R2 ;  /* 0x0001d002000095a7 */ /* 0x000ea400080210ff */
[----:B--2---:R-:W-:Y:S05]  /*8da0*/  @!P1 BRA `(.L_x_203) ;  /* 0xfffffffc00f09947 */ /* 0x004fea000383ffff */
[----:B------:R-:W-:Y:S05]  /*8db0*/  BRA `(.L_x_204) ;  /* 0xffffffb800687947 */ /* 0x000fea000383ffff */
.L_x_100:
[----:B--2---:R2:W4:Y:S02]  /*8dc0*/  SYNCS.PHASECHK.TRANS64.TRYWAIT P0, [R0+URZ+0x150], R2 ;  /* 0x00015002000075a7 */ /* 0x00452400080011ff */
[----:B----4-:R-:W-:Y:S05]  /*8dd0*/  @!P0 NANOSLEEP.SYNCS 0x989680 ;  /* 0x009896800000895d */ /* 0x010fea0003900000 */
[----:B------:R-:W4:Y:S02]  /*8de0*/  @!P0 SYNCS.PHASECHK.TRANS64 P0, [R0+URZ+0x150], R2 ;  /* 0x00015002000085a7 */ /* 0x000f2400080010ff */
[----:B----4-:R-:W-:Y:S05]  /*8df0*/  @!P0 BRA `(.L_x_100) ;  /* 0xfffffffc00f08947 */ /* 0x010fea000383ffff */
[----:B------:R-:W-:Y:S05]  /*8e00*/  BRA `(.L_x_205) ;  /* 0xffffffbc006c7947 */ /* 0x000fea000383ffff */
.L_x_103:
[----:B------:R-:W-:Y:S07]  /*8e10*/  MOV R0, UR6 ;  /* 0x0000000600007c02 */ /* 0x000fee0008000f00 */
.L_x_206:
[----:B--2---:R2:W4:Y:S02]  /*8e20*/  SYNCS.PHASECHK.TRANS64.TRYWAIT P0, [R0+URZ+0x148], R2 ;  /* 0x00014802000075a7 */ /* 0x00452400080011ff */
[----:B----4-:R-:W-:Y:S05]  /*8e30*/  @!P0 NANOSLEEP.SYNCS 0x989680 ;  /* 0x009896800000895d */ /* 0x010fea0003900000 */
[----:B------:R-:W4:Y:S02]  /*8e40*/  @!P0 SYNCS.PHASECHK.TRANS64 P0, [R0+URZ+0x148], R2 ;  /* 0x00014802000085a7 */ /* 0x000f2400080010ff */
[----:B----4-:R-:W-:Y:S05]  /*8e50*/  @!P0 BRA `(.L_x_206) ;  /* 0xfffffffc00f08947 */ /* 0x010fea000383ffff */
[----:B------:R-:W-:Y:S05]  /*8e60*/  BRA `(.L_x_102) ;  /* 0xffffffc0004c7947 */ /* 0x000fea000383ffff */
.L_x_106:
[----:B------:R-:W-:Y:S07]  /*8e70*/  MOV R0, UR15 ;  /* 0x0000000f00007c02 */ /* 0x000fee0008000f00 */
.L_x_207:
[----:B-1----:R1:W2:Y:S02]  /*8e80*/  SYNCS.PHASECHK.TRANS64.TRYWAIT P0, [R0+URZ+0x128], R9 ;  /* 0x00012809000075a7 */ /* 0x0022a400080011ff */
[----:B--2---:R-:W-:Y:S05]  /*8e90*/  @!P0 NANOSLEEP.SYNCS 0x989680 ;  /* 0x009896800000895d */ /* 0x004fea0003900000 */
[----:B------:R-:W2:Y:S02]  /*8ea0*/  @!P0 SYNCS.PHASECHK.TRANS64 P0, [R0+URZ+0x128], R9 ;  /* 0x00012809000085a7 */ /* 0x000ea400080010ff */
[----:B--2---:R-:W-:Y:S05]  /*8eb0*/  @!P0 BRA `(.L_x_207) ;  /* 0xfffffffc00f08947 */ /* 0x004fea000383ffff */
[----:B------:R-:W-:Y:S05]  /*8ec0*/  BRA `(.L_x_208) ;  /* 0xffffffc000c47947 */ /* 0x000fea000383ffff */
.L_x_107:
[----:B------:R-:W-:Y:S07]  /*8ed0*/  MOV R0, UR13 ;  /* 0x0000000d00007c02 */ /* 0x000fee0008000f00 */
.L_x_209:
[----:B-1----:R1:W2:Y:S02]  /*8ee0*/  SYNCS.PHASECHK.TRANS64.TRYWAIT P0, [R0+URZ+0x128], R14 ;  /* 0x0001280e000075a7 */ /* 0x0022a400080011ff */
[----:B--2---:R-:W-:Y:S05]  /*8ef0*/  @!P0 NANOSLEEP.SYNCS 0x989680 ;  /* 0x009896800000895d */ /* 0x004fea0003900000 */
[----:B------:R-:W2:Y:S02]  /*8f00*/  @!P0 SYNCS.PHASECHK.TRANS64 P0, [R0+URZ+0x128], R14 ;  /* 0x0001280e000085a7 */ /* 0x000ea400080010ff */
[----:B--2---:R-:W-:Y:S05]  /*8f10*/  @!P0 BRA `(.L_x_209) ;  /* 0xfffffffc00f08947 */ /* 0x004fea000383ffff */
[----:B------:R-:W-:Y:S05]  /*8f20*/  BRA `(.L_x_210) ;  /* 0xffffffc400807947 */ /* 0x000fea000383ffff */
.L_x_109:
[----:B------:R-:W-:-:S07]  /*8f30*/  MOV R0, UR4 ;  /* 0x0000000400007c02 */ /* 0x000fce0008000f00 */
.L_x_211:
[----:B-1----:R1:W4:Y:S02]  /*8f40*/  SYNCS.PHASECHK.TRANS64.TRYWAIT P0, [R0+URZ], R2 ;  /* 0x00000002000075a7 */ /* 0x00232400080011ff */
[----:B----4-:R-:W-:Y:S05]  /*8f50*/  @!P0 NANOSLEEP.SYNCS 0x989680 ;  /* 0x009896800000895d */ /* 0x010fea0003900000 */
[----:B------:R-:W4:Y:S02]  /*8f60*/  @!P0 SYNCS.PHASECHK.TRANS64 P0, [R0+URZ], R2 ;  /* 0x00000002000085a7 */ /* 0x000f2400080010ff */
[----:B----4-:R-:W-:Y:S05]  /*8f70*/  @!P0 BRA `(.L_x_211) ;  /* 0xfffffffc00f08947 */ /* 0x010fea000383ffff */
[----:B------:R-:W-:Y:S05]  /*8f80*/  BRA `(.L_x_212) ;  /* 0xffffffc800287947 */ /* 0x000fea000383ffff */
.L_x_110:
[----:B------:R-:W-:-:S07]  /*8f90*/  MOV R0, UR4 ;  /* 0x0000000400007c02 */ /* 0x000fce0008000f00 */
.L_x_213:
[----:B-1----:R1:W4:Y:S02]  /*8fa0*/  SYNCS.PHASECHK.TRANS64.TRYWAIT P0, [R0+URZ], R2 ;  /* 0x00000002000075a7 */ /* 0x00232400080011ff */
[----:B----4-:R-:W-:Y:S05]  /*8fb0*/  @!P0 NANOSLEEP.SYNCS 0x989680 ;  /* 0x009896800000895d */ /* 0x010fea0003900000 */
[----:B------:R-:W4:Y:S02]  /*8fc0*/  @!P0 SYNCS.PHASECHK.TRANS64 P0, [R0+URZ], R2 ;  /* 0x00000002000085a7 */ /* 0x000f2400080010ff */
[----:B----4-:R-:W-:Y:S05]  /*8fd0*/  @!P0 BRA `(.L_x_213) ;  /* 0xfffffffc00f08947 */ /* 0x010fea000383ffff */
[----:B------:R-:W-:Y:S05]  /*8fe0*/  BRA `(.L_x_214) ;  /* 0xffffffc800347947 */ /* 0x000fea000383ffff */
.L_x_112:
[----:B--2---:R2:W4:Y:S02]  /*8ff0*/  SYNCS.PHASECHK.TRANS64.TRYWAIT P0, [R0+URZ+0x150], R2 ;  /* 0x00015002000075a7 */ /* 0x00452400080011ff */
[----:B----4-:R-:W-:Y:S05]  /*9000*/  @!P0 NANOSLEEP.SYNCS 0x989680 ;  /* 0x009896800000895d */ /* 0x010fea0003900000 */
[----:B------:R-:W4:Y:S02]  /*9010*/  @!P0 SYNCS.PHASECHK.TRANS64 P0, [R0+URZ+0x150], R2 ;  /* 0x00015002000085a7 */ /* 0x000f2400080010ff */
[----:B----4-:R-:W-:Y:S05]  /*9020*/  @!P0 BRA `(.L_x_112) ;  /* 0xfffffffc00f08947 */ /* 0x010fea000383ffff */
[----:B------:R-:W-:Y:S05]  /*9030*/  BRA `(.L_x_215) ;  /* 0xffffffcc00387947 */ /* 0x000fea000383ffff */
.L_x_124:
[----:B-1----:R1:W2:Y:S02]  /*9040*/  SYNCS.PHASECHK.TRANS64.TRYWAIT P1, [R0+URZ+0x110], R4 ;  /* 0x00011004000075a7 */ /* 0x0022a400080211ff */
[----:B--2---:R-:W-:Y:S05]  /*9050*/  @!P1 NANOSLEEP.SYNCS 0x989680 ;  /* 0x009896800000995d */ /* 0x004fea0003900000 */
[----:B------:R-:W2:Y:S02]  /*9060*/  @!P1 SYNCS.PHASECHK.TRANS64 P1, [R0+URZ+0x110], R4 ;  /* 0x00011004000095a7 */ /* 0x000ea400080210ff */
[----:B--2---:R-:W-:Y:S05]  /*9070*/  @!P1 BRA `(.L_x_124) ;  /* 0xfffffffc00f09947 */ /* 0x004fea000383ffff */
[----:B------:R-:W-:Y:S05]  /*9080*/  BRA `(.L_x_123) ;  /* 0xffffffd800c07947 */ /* 0x000fea000383ffff */
.L_x_126:
[----:B-1----:R1:W4:Y:S02]  /*9090*/  SYNCS.PHASECHK.TRANS64.TRYWAIT P0, [R79+URZ+0x170], R3 ;  /* 0x000170034f0075a7 */ /* 0x00232400080011ff */
[----:B----4-:R-:W-:Y:S05]  /*90a0*/  @!P0 NANOSLEEP.SYNCS 0x989680 ;  /* 0x009896800000895d */ /* 0x010fea0003900000 */
[----:B------:R-:W4:Y:S02]  /*90b0*/  @!P0 SYNCS.PHASECHK.TRANS64 P0, [R79+URZ+0x170], R3 ;  /* 0x000170034f0085a7 */ /* 0x000f2400080010ff */
[----:B----4-:R-:W-:Y:S05]  /*90c0*/  @!P0 BRA `(.L_x_126) ;  /* 0xfffffffc00f08947 */ /* 0x010fea000383ffff */
[----:B------:R-:W-:Y:S05]  /*90d0*/  BRA `(.L_x_125) ;  /* 0xffffffd800f07947 */ /* 0x000fea000383ffff */
.L_x_137:
[----:B-1----:R1:W2:Y:S02]  /*90e0*/  SYNCS.PHASECHK.TRANS64.TRYWAIT P0, [R3+URZ+0x110], R86 ;  /* 0x00011056030075a7 */ /* 0x0022a400080011ff */
[----:B--2---:R-:W-:Y:S05]  /*90f0*/  @!P0 NANOSLEEP.SYNCS 0x989680 ;  /* 0x009896800000895d */ /* 0x004fea0003900000 */
[----:B------:R-:W2:Y:S02]  /*9100*/  @!P0 SYNCS.PHASECHK.TRANS64 P0, [R3+URZ+0x110], R86 ;  /* 0x00011056030085a7 */ /* 0x000ea400080010ff */
[----:B--2---:R-:W-:Y:S05]  /*9110*/  @!P0 BRA `(.L_x_137) ;  /* 0xfffffffc00f08947 */ /* 0x004fea000383ffff */
[----:B------:R-:W-:Y:S05]  /*9120*/  BRA `(.L_x_136) ;  /* 0xffffffe400147947 */ /* 0x000fea000383ffff */
        .weak           $__internal_0_$__cuda_sm10x_tcgen05_guardrail_trap_col_being_dealloced_not_returned_by_alloc
        .type           $__internal_0_$__cuda_sm10x_tcgen05_guardrail_trap_col_being_dealloced_not_returned_by_alloc,@function
        .size           $__internal_0_$__cuda_sm10x_tcgen05_guardrail_trap_col_being_dealloced_not_returned_by_alloc,($__internal_1_$__cuda_sm10x_tcgen05_guardrail_trap_phase_invalid_during_alloc - $__internal_0_$__cuda_sm10x_tcgen05_guardrail_trap_col_being_dealloced_not_returned_by_alloc)
$__internal_0_$__cuda_sm10x_tcgen05_guardrail_trap_col_being_dealloced_not_returned_by_alloc:
[----:B------:R-:W-:Y:S05]  /*9130*/  BPT.TRAP 0x1 ;  /* 0x000000040000795c */ /* 0x000fea0000300000 */
[----:B------:R-:W-:-:S04]  /*9140*/  HFMA2 R3, -RZ, RZ, 0, 0 ;  /* 0x00000000ff037431 */ /* 0x000fc800000001ff */
[----:B------:R-:W-:Y:S05]  /*9150*/  RET.REL.NODEC R2 `(_ZN7cutlass13device_kernelINS_4gemm6kernel13GemmUniversalIN4cute5tupleIJiiiiEEENS1_10collective13CollectiveMmaINS1_35MainloopSm100TmaUmmaWarpSpecializedILi17ELi2ELi4ENS5_IJNS4_1CILi2EEENSA_ILi1EEESC_EEEEENS5_IJNSA_ILi128EEENSA_ILi64EEESG_EEENS_6half_tENS5_IJlSC_lEEESI_SJ_NS4_8TiledMMAINS4_8MMA_AtomIJNS4_26SM100_MMA_F16BF16_2x1SM_SSISI_SI_fLi128ELi64ELNS4_4UMMA5MajorE0ELSO_0ELNSN_7ScaleInE0ELSP_0EEEEEENS4_6LayoutINS5_IJSC_SC_SC_EEENS5_IJNSA_ILi0EEESU_SU_EEEEENS5_IJNS4_10UnderscoreESX_SX_EEEEENS4_18SM100_TMA_2SM_LOADENS4_14ComposedLayoutINS4_7SwizzleILi3ELi4ELi3EEENS4_18smem_ptr_flag_bitsILi16EEENSS_INS5_IJNSA_ILi8EEESG_EEENS5_IJSG_SC_EEEEEEEvNS4_8identityES10_S1A_vS1B_EENS_8epilogue10collective18CollectiveEpilogueINS1D_23Sm100TmaWarpSpecializedILi3ELi2ELi16ELb1ELb0EEEJNS5_IJSG_SG_SG_EEENS5_IJNSS_ISG_SC_EENSS_INS5_IJNSA_ILi16EEESB_EEENS5_IJSC_NSA_ILi32EEEEEEEEEEESI_SJ_SI_SJ_NS1D_6fusion15FusionCallbacksIS1H_NS1Q_23LinCombPerRowBiasEltActINS1D_6thread4ReLuESI_fSI_SI_fLi8ELNS_15FloatRoundStyleE2EEES1I_S1P_JEEENS4_5SM1004TMEM4LOAD26SM100_TMEM_LOAD_32dp32b16xENS4_13SM90_TMA_LOADENS11_INS12_ILi1ELi4ELi3EEES15_NSS_INS5_IJS16_S1K_EEENS5_IJS1K_SC_EEEEEEENS4_39AutoVectorizingCopyWithAssumedAlignmentILi128EEENS4_14SM90_TMA_STOREES27_S29_S29_EEEvvEEEEvNT_6ParamsE) ;  /* 0xffffff6c02a87950 */ /* 0x000fea0003c3ffff */
        .weak           $__internal_1_$__cuda_sm10x_tcgen05_guardrail_trap_phase_invalid_during_alloc
        .type           $__internal_1_$__cuda_sm10x_tcgen05_guardrail_trap_phase_invalid_during_alloc,@function
        .size           $__internal_1_$__cuda_sm10x_tcgen05_guardrail_trap_phase_invalid_during_alloc,($__internal_2_$__cuda_sm10x_tcgen05_guardrail_trap_unallocated_columns_being_dealloced - $__internal_1_$__cuda_sm10x_tcgen05_guardrail_trap_phase_invalid_during_alloc)
$__internal_1_$__cuda_sm10x_tcgen05_guardrail_trap_phase_invalid_during_alloc:
[----:B------:R-:W-:Y:S05]  /*9160*/  BPT.TRAP 0x1 ;  /* 0x000000040000795c */ /* 0x000fea0000300000 */
[----:B------:R-:W-:-:S04]  /*9170*/  MOV R3, 0x0 ;  /* 0x0000000000037802 */ /* 0x000fc80000000f00 */
[----:B------:R-:W-:Y:S05]  /*9180*/  RET.REL.NODEC R2 `(_ZN7cutlass13device_kernelINS_4gemm6kernel13GemmUniversalIN4cute5tupleIJiiiiEEENS1_10collective13CollectiveMmaINS1_35MainloopSm100TmaUmmaWarpSpecializedILi17ELi2ELi4ENS5_IJNS4_1CILi2EEENSA_ILi1EEESC_EEEEENS5_IJNSA_ILi128EEENSA_ILi64EEESG_EEENS_6half_tENS5_IJlSC_lEEESI_SJ_NS4_8TiledMMAINS4_8MMA_AtomIJNS4_26SM100_MMA_F16BF16_2x1SM_SSISI_SI_fLi128ELi64ELNS4_4UMMA5MajorE0ELSO_0ELNSN_7ScaleInE0ELSP_0EEEEEENS4_6LayoutINS5_IJSC_SC_SC_EEENS5_IJNSA_ILi0EEESU_SU_EEEEENS5_IJNS4_10UnderscoreESX_SX_EEEEENS4_18SM100_TMA_2SM_LOADENS4_14ComposedLayoutINS4_7SwizzleILi3ELi4ELi3EEENS4_18smem_ptr_flag_bitsILi16EEENSS_INS5_IJNSA_ILi8EEESG_EEENS5_IJSG_SC_EEEEEEEvNS4_8identityES10_S1A_vS1B_EENS_8epilogue10collective18CollectiveEpilogueINS1D_23Sm100TmaWarpSpecializedILi3ELi2ELi16ELb1ELb0EEEJNS5_IJSG_SG_SG_EEENS5_IJNSS_ISG_SC_EENSS_INS5_IJNSA_ILi16EEESB_EEENS5_IJSC_NSA_ILi32EEEEEEEEEEESI_SJ_SI_SJ_NS1D_6fusion15FusionCallbacksIS1H_NS1Q_23LinCombPerRowBiasEltActINS1D_6thread4ReLuESI_fSI_SI_fLi8ELNS_15FloatRoundStyleE2EEES1I_S1P_JEEENS4_5SM1004TMEM4LOAD26SM100_TMEM_LOAD_32dp32b16xENS4_13SM90_TMA_LOADENS11_INS12_ILi1ELi4ELi3EEES15_NSS_INS5_IJS16_S1K_EEENS5_IJS1K_SC_EEEEEEENS4_39AutoVectorizingCopyWithAssumedAlignmentILi128EEENS4_14SM90_TMA_STOREES27_S29_S29_EEEvvEEEEvNT_6ParamsE) ;  /* 0xffffff6c029c7950 */ /* 0x000fea0003c3ffff */
        .weak           $__internal_2_$__cuda_sm10x_tcgen05_guardrail_trap_unallocated_columns_being_dealloced
        .type           $__internal_2_$__cuda_sm10x_tcgen05_guardrail_trap_unallocated_columns_being_dealloced,@function
        .size           $__internal_2_$__cuda_sm10x_tcgen05_guardrail_trap_unallocated_columns_being_dealloced,(.L_x_217 - $__internal_2_$__cuda_sm10x_tcgen05_guardrail_trap_unallocated_columns_being_dealloced)
$__internal_2_$__cuda_sm10x_tcgen05_guardrail_trap_unallocated_columns_being_dealloced:
[----:B------:R-:W-:Y:S05]  /*9190*/  BPT.TRAP 0x1 ;  /* 0x000000040000795c */ /* 0x000fea0000300000 */
[----:B------:R-:W-:-:S04]  /*91a0*/  HFMA2 R3, -RZ, RZ, 0, 0 ;  /* 0x00000000ff037431 */ /* 0x000fc800000001ff */
[----:B------:R-:W-:Y:S05]  /*91b0*/  RET.REL.NODEC R2 `(_ZN7cutlass13device_kernelINS_4gemm6kernel13GemmUniversalIN4cute5tupleIJiiiiEEENS1_10collective13CollectiveMmaINS1_35MainloopSm100TmaUmmaWarpSpecializedILi17ELi2ELi4ENS5_IJNS4_1CILi2EEENSA_ILi1EEESC_EEEEENS5_IJNSA_ILi128EEENSA_ILi64EEESG_EEENS_6half_tENS5_IJlSC_lEEESI_SJ_NS4_8TiledMMAINS4_8MMA_AtomIJNS4_26SM100_MMA_F16BF16_2x1SM_SSISI_SI_fLi128ELi64ELNS4_4UMMA5MajorE0ELSO_0ELNSN_7ScaleInE0ELSP_0EEEEEENS4_6LayoutINS5_IJSC_SC_SC_EEENS5_IJNSA_ILi0EEESU_SU_EEEEENS5_IJNS4_10UnderscoreESX_SX_EEEEENS4_18SM100_TMA_2SM_LOADENS4_14ComposedLayoutINS4_7SwizzleILi3ELi4ELi3EEENS4_18smem_ptr_flag_bitsILi16EEENSS_INS5_IJNSA_ILi8EEESG_EEENS5_IJSG_SC_EEEEEEEvNS4_8identityES10_S1A_vS1B_EENS_8epilogue10collective18CollectiveEpilogueINS1D_23Sm100TmaWarpSpecializedILi3ELi2ELi16ELb1ELb0EEEJNS5_IJSG_SG_SG_EEENS5_IJNSS_ISG_SC_EENSS_INS5_IJNSA_ILi16EEESB_EEENS5_IJSC_NSA_ILi32EEEEEEEEEEESI_SJ_SI_SJ_NS1D_6fusion15FusionCallbacksIS1H_NS1Q_23LinCombPerRowBiasEltActINS1D_6thread4ReLuESI_fSI_SI_fLi8ELNS_15FloatRoundStyleE2EEES1I_S1P_JEEENS4_5SM1004TMEM4LOAD26SM100_TMEM_LOAD_32dp32b16xENS4_13SM90_TMA_LOADENS11_INS12_ILi1ELi4ELi3EEES15_NSS_INS5_IJS16_S1K_EEENS5_IJS1K_SC_EEEEEEENS4_39AutoVectorizingCopyWithAssumedAlignmentILi128EEENS4_14SM90_TMA_STOREES27_S29_S29_EEEvvEEEEvNT_6ParamsE) ;  /* 0xffffff6c02907950 */ /* 0x000fea0003c3ffff */
.L_x_216:
[----:B------:R-:W-:-:S00]  /*91c0*/  BRA `(.L_x_216) ;  /* 0xfffffffc00fc7947 */ /* 0x000fc0000383ffff */
[----:B------:R-:W-:-:S00]  /*91d0*/  NOP ;  /* 0x0000000000007918 */ /* 0x000fc00000000000 */
        /* <DEDUP_REMOVED lines=10> */
.L_x_217:


//--------------------- .nv.global.init           --------------------------
	.section	.nv.global.init,"aw",@progbits
.nv.global.init:
	.type		$str$27,@object
	.size		$str$27,($str$28 - $str$27)
$str$27:
        /*0000*/ 	.byte	0x28, 0x61, 0x64, 0x64, 0x72, 0x65, 0x73, 0x73, 0x20, 0x26, 0x20, 0x6d, 0x61, 0x73, 0x6b, 0x29
        /*0010*/ 	.byte	0x20, 0x3d, 0x3d, 0x20, 0x30, 0x00
	.type		$str$28,@object
	.size		$str$28,($str$26 - $str$28)
$str$28:
        /*0016*/ 	.byte	0x2f, 0x74, 0x6d, 0x70, 0x2f, 0x63, 0x75, 0x74, 0x6c, 0x61, 0x73, 0x73, 0x5f, 0x73, 0x77, 0x65
        /*0026*/ 	.byte	0x65, 0x70, 0x5f, 0x73, 0x72, 0x63, 0x2f, 0x69, 0x6e, 0x63, 0x6c, 0x75, 0x64, 0x65, 0x2f, 0x63
        /*0036*/ 	.byte	0x75, 0x74, 0x65, 0x2f, 0x70, 0x6f, 0x69, 0x6e, 0x74, 0x65, 0x72, 0x5f, 0x66, 0x6c, 0x61, 0x67
        /*0046*/ 	.byte	0x67, 0x65, 0x64, 0x2e, 0x68, 0x70, 0x70, 0x00
	.type		$str$26,@object
	.size		$str$26,($str$25 - $str$26)
$str$26:
        /*004e*/ 	.byte	0x2f, 0x74, 0x6d, 0x70, 0x2f, 0x63, 0x75, 0x74, 0x6c, 0x61, 0x73, 0x73, 0x5f, 0x73, 0x77, 0x65
        /*005e*/ 	.byte	0x65, 0x70, 0x5f, 0x73, 0x72, 0x63, 0x2f, 0x69, 0x6e, 0x63, 0x6c, 0x75, 0x64, 0x65, 0x2f, 0x63
        /*006e*/ 	.byte	0x75, 0x74, 0x65, 0x2f, 0x61, 0x74, 0x6f, 0x6d, 0x2f, 0x63, 0x6f, 0x70, 0x79, 0x5f, 0x74, 0x72
        /*007e*/ 	.byte	0x61, 0x69, 0x74, 0x73, 0x5f, 0x73, 0x6d, 0x31, 0x30, 0x30, 0x2e, 0x68, 0x70, 0x70, 0x00
	.type		$str$25,@object
	.size		$str$25,(__unnamed_1 - $str$25)
$str$25:
        /*008d*/ 	.byte	0x28, 0x28, 0x75, 0x69, 0x6e, 0x74, 0x33, 0x32, 0x5f, 0x74, 0x28, 0x74, 0x68, 0x72, 0x65, 0x61
        /*009d*/ 	.byte	0x64, 0x49, 0x64, 0x78, 0x2e, 0x78, 0x29, 0x20, 0x2f, 0x20, 0x33, 0x32, 0x29, 0x20, 0x25, 0x20
        /*00ad*/ 	.byte	0x34, 0x29, 0x20, 0x3d, 0x3d, 0x20, 0x28, 0x28, 0x28, 0x74, 0x6d, 0x65, 0x6d, 0x5f, 0x61, 0x64
        /*00bd*/ 	.byte	0x64, 0x72, 0x20, 0x3e, 0x3e, 0x20, 0x31, 0x36, 0x29, 0x20, 0x2f, 0x20, 0x33, 0x32, 0x29, 0x20
        /*00cd*/ 	.byte	0x25, 0x20, 0x34, 0x29, 0x00
	.type		__unnamed_1,@object
	.size		__unnamed_1,(__unnamed_2 - __unnamed_1)
__unnamed_1:
        /*00d2*/ 	.byte	0x61, 0x75, 0x74, 0x6f, 0x20, 0x63, 0x75, 0x74, 0x65, 0x3a, 0x3a, 0x61, 0x73, 0x5f, 0x70, 0x6f
        /* <DEDUP_REMOVED lines=24> */
        /*0262*/ 	.byte	0x34, 0x38, 0x3e, 0x3e, 0x3e, 0x3e, 0x5d, 0x00
	.type		__unnamed_2,@object
	.size		__unnamed_2,(.L_2 - __unnamed_2)
__unnamed_2:
        /* <DEDUP_REMOVED lines=40> */
        /*04ea*/ 	.byte	0x3a, 0x3a, 0x43, 0x3c, 0x30, 0x3e, 0x3e, 0x3e, 0x3e, 0x5d, 0x00
.L_2:


//--------------------- .nv.shared._ZN7cutlass13device_kernelINS_4gemm6kernel13GemmUniversalIN4cute5tupleIJiiiiEEENS1_10collective13CollectiveMmaINS1_35MainloopSm100TmaUmmaWarpSpecializedILi17ELi2ELi4ENS5_IJNS4_1CILi2EEENSA_ILi1EEESC_EEEEENS5_IJNSA_ILi128EEENSA_ILi64EEESG_EEENS_6half_tENS5_IJlSC_lEEESI_SJ_NS4_8TiledMMAINS4_8MMA_AtomIJNS4_26SM100_MMA_F16BF16_2x1SM_SSISI_SI_fLi128ELi64ELNS4_4UMMA5MajorE0ELSO_0ELNSN_7ScaleInE0ELSP_0EEEEEENS4_6LayoutINS5_IJSC_SC_SC_EEENS5_IJNSA_ILi0EEESU_SU_EEEEENS5_IJNS4_10UnderscoreESX_SX_EEEEENS4_18SM100_TMA_2SM_LOADENS4_14ComposedLayoutINS4_7SwizzleILi3ELi4ELi3EEENS4_18smem_ptr_flag_bitsILi16EEENSS_INS5_IJNSA_ILi8EEESG_EEENS5_IJSG_SC_EEEEEEEvNS4_8identityES10_S1A_vS1B_EENS_8epilogue10collective18CollectiveEpilogueINS1D_23Sm100TmaWarpSpecializedILi3ELi2ELi16ELb1ELb0EEEJNS5_IJSG_SG_SG_EEENS5_IJNSS_ISG_SC_EENSS_INS5_IJNSA_ILi16EEESB_EEENS5_IJSC_NSA_ILi32EEEEEEEEEEESI_SJ_SI_SJ_NS1D_6fusion15FusionCallbacksIS1H_NS1Q_23LinCombPerRowBiasEltActINS1D_6thread4ReLuESI_fSI_SI_fLi8ELNS_15FloatRoundStyleE2EEES1I_S1P_JEEENS4_5SM1004TMEM4LOAD26SM100_TMEM_LOAD_32dp32b16xENS4_13SM90_TMA_LOADENS11_INS12_ILi1ELi4ELi3EEES15_NSS_INS5_IJS16_S1K_EEENS5_IJS1K_SC_EEEEEEENS4_39AutoVectorizingCopyWithAssumedAlignmentILi128EEENS4_14SM90_TMA_STOREES27_S29_S29_EEEvvEEEEvNT_6ParamsE --------------------------
	.section	.nv.shared._ZN7cutlass13device_kernelINS_4gemm6kernel13GemmUniversalIN4cute5tupleIJiiiiEEENS1_10collective13CollectiveMmaINS1_35MainloopSm100TmaUmmaWarpSpecializedILi17ELi2ELi4ENS5_IJNS4_1CILi2EEENSA_ILi1EEESC_EEEEENS5_IJNSA_ILi128EEENSA_ILi64EEESG_EEENS_6half_tENS5_IJlSC_lEEESI_SJ_NS4_8TiledMMAINS4_8MMA_AtomIJNS4_26SM100_MMA_F16BF16_2x1SM_SSISI_SI_fLi128ELi64ELNS4_4UMMA5MajorE0ELSO_0ELNSN_7ScaleInE0ELSP_0EEEEEENS4_6LayoutINS5_IJSC_SC_SC_EEENS5_IJNSA_ILi0EEESU_SU_EEEEENS5_IJNS4_10UnderscoreESX_SX_EEEEENS4_18SM100_TMA_2SM_LOADENS4_14ComposedLayoutINS4_7SwizzleILi3ELi4ELi3EEENS4_18smem_ptr_flag_bitsILi16EEENSS_INS5_IJNSA_ILi8EEESG_EEENS5_IJSG_SC_EEEEEEEvNS4_8identityES10_S1A_vS1B_EENS_8epilogue10collective18CollectiveEpilogueINS1D_23Sm100TmaWarpSpecializedILi3ELi2ELi16ELb1ELb0EEEJNS5_IJSG_SG_SG_EEENS5_IJNSS_ISG_SC_EENSS_INS5_IJNSA_ILi16EEESB_EEENS5_IJSC_NSA_ILi32EEEEEEEEEEESI_SJ_SI_SJ_NS1D_6fusion15FusionCallbacksIS1H_NS1Q_23LinCombPerRowBiasEltActINS1D_6thread4ReLuESI_fSI_SI_fLi8ELNS_15FloatRoundStyleE2EEES1I_S1P_JEEENS4_5SM1004TMEM4LOAD26SM100_TMEM_LOAD_32dp32b16xENS4_13SM90_TMA_LOADENS11_INS12_ILi1ELi4ELi3EEES15_NSS_INS5_IJS16_S1K_EEENS5_IJS1K_SC_EEEEEEENS4_39AutoVectorizingCopyWithAssumedAlignmentILi128EEENS4_14SM90_TMA_STOREES27_S29_S29_EEEvvEEEEvNT_6ParamsE,"aw",@nobits
	.sectionflags	@""
	.align	16
	.zero		1024


//--------------------- .nv.shared.reserved.0     --------------------------
	.section	.nv.shared.reserved.0,"aw",@nobits
	.weak		__nv_reservedSMEM_offset_0_alias
	.size		__nv_reservedSMEM_offset_0_alias, 0, 64
	.other		__nv_reservedSMEM_offset_0_alias,@"STO_CUDA_RESERVED_SHARED STV_DEFAULT"
__nv_reservedSMEM_offset_0_alias:
	.zero		0
.nv.shared.reserved.0:
	.zero		64
	.weak		__nv_reservedSMEM_tcgen05_partition
	.type		__nv_reservedSMEM_tcgen05_partition,@object
	.size		__nv_reservedSMEM_tcgen05_partition,(.L_0 - __nv_reservedSMEM_tcgen05_partition)
__nv_reservedSMEM_tcgen05_partition:
	.zero		32
.L_0:


//--------------------- .nv.global                --------------------------
	.section	.nv.global,"aw",@nobits
.nv.global:
	.type		_ZN39_INTERNAL_7956f7b2_4_k_cu_40840419_36234cute1_E,@object
	.size		_ZN39_INTERNAL_7956f7b2_4_k_cu_40840419_36234cute1_E,(_ZN39_INTERNAL_7956f7b2_4_k_cu_40840419_36234cuda3std3__45__cpo6cbeginE - _ZN39_INTERNAL_7956f7b2_4_k_cu_40840419_36234cute1_E)
_ZN39_INTERNAL_7956f7b2_4_k_cu_40840419_36234cute1_E:
	.zero		1
	.type		_ZN39_INTERNAL_7956f7b2_4_k_cu_40840419_36234cuda3std3__45__cpo6cbeginE,@object
	.size		_ZN39_INTERNAL_7956f7b2_4_k_cu_40840419_36234cuda3std3__45__cpo6cbeginE,(_ZN39_INTERNAL_7956f7b2_4_k_cu_40840419_36234cuda3std3__48in_placeE - _ZN39_INTERNAL_7956f7b2_4_k_cu_40840419_36234cuda3std3__45__cpo6cbeginE)
_ZN39_INTERNAL_7956f7b2_4_k_cu_40840419_36234cuda3std3__45__cpo6cbeginE:
	.zero		1
	.type		_ZN39_INTERNAL_7956f7b2_4_k_cu_40840419_36234cuda3std3__48in_placeE,@object
	.size		_ZN39_INTERNAL_7956f7b2_4_k_cu_40840419_36234cuda3std3__48in_placeE,(_ZN39_INTERNAL_7956f7b2_4_k_cu_40840419_36234cuda3std6ranges3__45__cpo9iter_moveE - _ZN39_INTERNAL_7956f7b2_4_k_cu_40840419_36234cuda3std3__48in_placeE)
_ZN39_INTERNAL_7956f7b2_4_k_cu_40840419_36234cuda3std3__48in_placeE:
	.zero		1
	.type		_ZN39_INTERNAL_7956f7b2_4_k_cu_40840419_36234cuda3std6ranges3__45__cpo9iter_moveE,@object
	.size		_ZN39_INTERNAL_7956f7b2_4_k_cu_40840419_36234cuda3std6ranges3__45__cpo9iter_moveE,(_ZN39_INTERNAL_7956f7b2_4_k_cu_40840419_36234cuda3std3__45__cpo5beginE - _ZN39_INTERNAL_7956f7b2_4_k_cu_40840419_36234cuda3std6ranges3__45__cpo9iter_moveE)
_ZN39_INTERNAL_7956f7b2_4_k_cu_40840419_36234cuda3std6ranges3__45__cpo9iter_moveE:
	.zero		1
	.type		_ZN39_INTERNAL_7956f7b2_4_k_cu_40840419_36234cuda3std3__45__cpo5beginE,@object
	.size		_ZN39_INTERNAL_7956f7b2_4_k_cu_40840419_36234cuda3std3__45__cpo5beginE,(_ZN39_INTERNAL_7956f7b2_4_k_cu_40840419_36234cuda3std3__441_GLOBAL__N__7956f7b2_4_k_cu_40840419_36236ignoreE - _ZN39_INTERNAL_7956f7b2_4_k_cu_40840419_36234cuda3std3__45__cpo5beginE)
_ZN39_INTERNAL_7956f7b2_4_k_cu_40840419_36234cuda3std3__45__cpo5beginE:
	.zero		1
	.type		_ZN39_INTERNAL_7956f7b2_4_k_cu_40840419_36234cuda3std3__441_GLOBAL__N__7956f7b2_4_k_cu_40840419_36236ignoreE,@object
	.size		_ZN39_INTERNAL_7956f7b2_4_k_cu_40840419_36234cuda3std3__441_GLOBAL__N__7956f7b2_4_k_cu_40840419_36236ignoreE,(_ZN39_INTERNAL_7956f7b2_4_k_cu_40840419_36234cute7productE - _ZN39_INTERNAL_7956f7b2_4_k_cu_40840419_36234cuda3std3__441_GLOBAL__N__7956f7b2_4_k_cu_40840419_36236ignoreE)
_ZN39_INTERNAL_7956f7b2_4_k_cu_40840419_36234cuda3std3__441_GLOBAL__N__7956f7b2_4_k_cu_40840419_36236ignoreE:
	.zero		1
	.type		_ZN39_INTERNAL_7956f7b2_4_k_cu_40840419_36234cute7productE,@object
	.size		_ZN39_INTERNAL_7956f7b2_4_k_cu_40840419_36234cute7productE,(_ZN39_INTERNAL_7956f7b2_4_k_cu_40840419_36234cuda3std3__45__cpo3endE - _ZN39_INTERNAL_7956f7b2_4_k_cu_40840419_36234cute7productE)
_ZN39_INTERNAL_7956f7b2_4_k_cu_40840419_36234cute7productE:
	.zero		1
	.type		_ZN39_INTERNAL_7956f7b2_4_k_cu_40840419_36234cuda3std3__45__cpo3endE,@object
	.size		_ZN39_INTERNAL_7956f7b2_4_k_cu_40840419_36234cuda3std3__45__cpo3endE,(_ZN39_INTERNAL_7956f7b2_4_k_cu_40840419_36234cuda3std3__419piecewise_constructE - _ZN39_INTERNAL_7956f7b2_4_k_cu_40840419_36234cuda3std3__45__cpo3endE)
_ZN39_INTERNAL_7956f7b2_4_k_cu_40840419_36234cuda3std3__45__cpo3endE:
	.zero		1
	.type		_ZN39_INTERNAL_7956f7b2_4_k_cu_40840419_36234cuda3std3__419piecewise_constructE,@object
	.size		_ZN39_INTERNAL_7956f7b2_4_k_cu_40840419_36234cuda3std3__419piecewise_constructE,(_ZN39_INTERNAL_7956f7b2_4_k_cu_40840419_36234cuda3std3__45__cpo4cendE - _ZN39_INTERNAL_7956f7b2_4_k_cu_40840419_36234cuda3std3__419piecewise_constructE)
_ZN39_INTERNAL_7956f7b2_4_k_cu_40840419_36234cuda3std3__419piecewise_constructE:
	.zero		1
	.type		_ZN39_INTERNAL_7956f7b2_4_k_cu_40840419_36234cuda3std3__45__cpo4cendE,@object
	.size		_ZN39_INTERNAL_7956f7b2_4_k_cu_40840419_36234cuda3std3__45__cpo4cendE,(_ZN39_INTERNAL_7956f7b2_4_k_cu_40840419_36234cuda3std6ranges3__45__cpo4swapE - _ZN39_INTERNAL_7956f7b2_4_k_cu_40840419_36234cuda3std3__45__cpo4cendE)
_ZN39_INTERNAL_7956f7b2_4_k_cu_40840419_36234cuda3std3__45__cpo4cendE:
	.zero		1
	.type		_ZN39_INTERNAL_7956f7b2_4_k_cu_40840419_36234cuda3std6ranges3__45__cpo4swapE,@object
	.size		_ZN39_INTERNAL_7956f7b2_4_k_cu_40840419_36234cuda3std6ranges3__45__cpo4swapE,(.L_10 - _ZN39_INTERNAL_7956f7b2_4_k_cu_40840419_36234cuda3std6ranges3__45__cpo4swapE)
_ZN39_INTERNAL_7956f7b2_4_k_cu_40840419_36234cuda3std6ranges3__45__cpo4swapE:
	.zero		1
.L_10:


//--------------------- .nv.constant0._ZN7cutlass13device_kernelINS_4gemm6kernel13GemmUniversalIN4cute5tupleIJiiiiEEENS1_10collective13CollectiveMmaINS1_35MainloopSm100TmaUmmaWarpSpecializedILi17ELi2ELi4ENS5_IJNS4_1CILi2EEENSA_ILi1EEESC_EEEEENS5_IJNSA_ILi128EEENSA_ILi64EEESG_EEENS_6half_tENS5_IJlSC_lEEESI_SJ_NS4_8TiledMMAINS4_8MMA_AtomIJNS4_26SM100_MMA_F16BF16_2x1SM_SSISI_SI_fLi128ELi64ELNS4_4UMMA5MajorE0ELSO_0ELNSN_7ScaleInE0ELSP_0EEEEEENS4_6LayoutINS5_IJSC_SC_SC_EEENS5_IJNSA_ILi0EEESU_SU_EEEEENS5_IJNS4_10UnderscoreESX_SX_EEEEENS4_18SM100_TMA_2SM_LOADENS4_14ComposedLayoutINS4_7SwizzleILi3ELi4ELi3EEENS4_18smem_ptr_flag_bitsILi16EEENSS_INS5_IJNSA_ILi8EEESG_EEENS5_IJSG_SC_EEEEEEEvNS4_8identityES10_S1A_vS1B_EENS_8epilogue10collective18CollectiveEpilogueINS1D_23Sm100TmaWarpSpecializedILi3ELi2ELi16ELb1ELb0EEEJNS5_IJSG_SG_SG_EEENS5_IJNSS_ISG_SC_EENSS_INS5_IJNSA_ILi16EEESB_EEENS5_IJSC_NSA_ILi32EEEEEEEEEEESI_SJ_SI_SJ_NS1D_6fusion15FusionCallbacksIS1H_NS1Q_23LinCombPerRowBiasEltActINS1D_6thread4ReLuESI_fSI_SI_fLi8ELNS_15FloatRoundStyleE2EEES1I_S1P_JEEENS4_5SM1004TMEM4LOAD26SM100_TMEM_LOAD_32dp32b16xENS4_13SM90_TMA_LOADENS11_INS12_ILi1ELi4ELi3EEES15_NSS_INS5_IJS16_S1K_EEENS5_IJS1K_SC_EEEEEEENS4_39AutoVectorizingCopyWithAssumedAlignmentILi128EEENS4_14SM90_TMA_STOREES27_S29_S29_EEEvvEEEEvNT_6ParamsE --------------------------
	.section	.nv.constant0._ZN7cutlass13device_kernelINS_4gemm6kernel13GemmUniversalIN4cute5tupleIJiiiiEEENS1_10collective13CollectiveMmaINS1_35MainloopSm100TmaUmmaWarpSpecializedILi17ELi2ELi4ENS5_IJNS4_1CILi2EEENSA_ILi1EEESC_EEEEENS5_IJNSA_ILi128EEENSA_ILi64EEESG_EEENS_6half_tENS5_IJlSC_lEEESI_SJ_NS4_8TiledMMAINS4_8MMA_AtomIJNS4_26SM100_MMA_F16BF16_2x1SM_SSISI_SI_fLi128ELi64ELNS4_4UMMA5MajorE0ELSO_0ELNSN_7ScaleInE0ELSP_0EEEEEENS4_6LayoutINS5_IJSC_SC_SC_EEENS5_IJNSA_ILi0EEESU_SU_EEEEENS5_IJNS4_10UnderscoreESX_SX_EEEEENS4_18SM100_TMA_2SM_LOADENS4_14ComposedLayoutINS4_7SwizzleILi3ELi4ELi3EEENS4_18smem_ptr_flag_bitsILi16EEENSS_INS5_IJNSA_ILi8EEESG_EEENS5_IJSG_SC_EEEEEEEvNS4_8identityES10_S1A_vS1B_EENS_8epilogue10collective18CollectiveEpilogueINS1D_23Sm100TmaWarpSpecializedILi3ELi2ELi16ELb1ELb0EEEJNS5_IJSG_SG_SG_EEENS5_IJNSS_ISG_SC_EENSS_INS5_IJNSA_ILi16EEESB_EEENS5_IJSC_NSA_ILi32EEEEEEEEEEESI_SJ_SI_SJ_NS1D_6fusion15FusionCallbacksIS1H_NS1Q_23LinCombPerRowBiasEltActINS1D_6thread4ReLuESI_fSI_SI_fLi8ELNS_15FloatRoundStyleE2EEES1I_S1P_JEEENS4_5SM1004TMEM4LOAD26SM100_TMEM_LOAD_32dp32b16xENS4_13SM90_TMA_LOADENS11_INS12_ILi1ELi4ELi3EEES15_NSS_INS5_IJS16_S1K_EEENS5_IJS1K_SC_EEEEEEENS4_39AutoVectorizingCopyWithAssumedAlignmentILi128EEENS4_14SM90_TMA_STOREES27_S29_S29_EEEvvEEEEvNT_6ParamsE,"a",@progbits
	.sectionflags	@""
	.align	4
.nv.constant0._ZN7cutlass13device_kernelINS_4gemm6kernel13GemmUniversalIN4cute5tupleIJiiiiEEENS1_10collective13CollectiveMmaINS1_35MainloopSm100TmaUmmaWarpSpecializedILi17ELi2ELi4ENS5_IJNS4_1CILi2EEENSA_ILi1EEESC_EEEEENS5_IJNSA_ILi128EEENSA_ILi64EEESG_EEENS_6half_tENS5_IJlSC_lEEESI_SJ_NS4_8TiledMMAINS4_8MMA_AtomIJNS4_26SM100_MMA_F16BF16_2x1SM_SSISI_SI_fLi128ELi64ELNS4_4UMMA5MajorE0ELSO_0ELNSN_7ScaleInE0ELSP_0EEEEEENS4_6LayoutINS5_IJSC_SC_SC_EEENS5_IJNSA_ILi0EEESU_SU_EEEEENS5_IJNS4_10UnderscoreESX_SX_EEEEENS4_18SM100_TMA_2SM_LOADENS4_14ComposedLayoutINS4_7SwizzleILi3ELi4ELi3EEENS4_18smem_ptr_flag_bitsILi16EEENSS_INS5_IJNSA_ILi8EEESG_EEENS5_IJSG_SC_EEEEEEEvNS4_8identityES10_S1A_vS1B_EENS_8epilogue10collective18CollectiveEpilogueINS1D_23Sm100TmaWarpSpecializedILi3ELi2ELi16ELb1ELb0EEEJNS5_IJSG_SG_SG_EEENS5_IJNSS_ISG_SC_EENSS_INS5_IJNSA_ILi16EEESB_EEENS5_IJSC_NSA_ILi32EEEEEEEEEEESI_SJ_SI_SJ_NS1D_6fusion15FusionCallbacksIS1H_NS1Q_23LinCombPerRowBiasEltActINS1D_6thread4ReLuESI_fSI_SI_fLi8ELNS_15FloatRoundStyleE2EEES1I_S1P_JEEENS4_5SM1004TMEM4LOAD26SM100_TMEM_LOAD_32dp32b16xENS4_13SM90_TMA_LOADENS11_INS12_ILi1ELi4ELi3EEES15_NSS_INS5_IJS16_S1K_EEENS5_IJS1K_SC_EEEEEEENS4_39AutoVectorizingCopyWithAssumedAlignmentILi128EEENS4_14SM90_TMA_STOREES27_S29_S29_EEEvvEEEEvNT_6ParamsE:
	.zero		2944


//--------------------- SYMBOLS --------------------------

	.type		.nv.reservedSmem.offset0,@object
	.size		.nv.reservedSmem.offset0,0x4
	.type		.nv.reservedSmem.cap,@object
	.size		.nv.reservedSmem.cap,0x4
	.type		__assertfail,@function
